//
// Generated by NVIDIA NVVM Compiler
//
// Compiler Build ID: CL-36424714
// Cuda compilation tools, release 13.0, V13.0.88
// Based on NVVM 20.0.0
//

.version 9.0
.target sm_100
.address_size 64

	// .globl	default_function_kernel0
// _ZZ24default_function_kernel0E15pad_temp_shared has been demoted
// _ZZ24default_function_kernel0E13kernel_shared has been demoted

.visible .entry default_function_kernel0(
	.param .u64 .ptr .align 1 default_function_kernel0_param_0,
	.param .u64 .ptr .align 1 default_function_kernel0_param_1,
	.param .u64 .ptr .align 1 default_function_kernel0_param_2
)
{
	.reg .pred 	%p<92>;
	.reg .b16 	%rs<42>;
	.reg .b32 	%r<164>;
	.reg .b32 	%f<1071>;
	.reg .b64 	%rd<30>;
	// demoted variable
	.shared .align 4 .b8 _ZZ24default_function_kernel0E15pad_temp_shared[3456];
	// demoted variable
	.shared .align 4 .b8 _ZZ24default_function_kernel0E13kernel_shared[9216];
	mov.u32 	%r19, %ctaid.y;
	shl.b32 	%r20, %r19, 2;
	mov.u32 	%r1, %tid.x;
	shl.b32 	%r21, %r1, 3;
	cvt.u16.u32 	%rs1, %r21;
	mul.hi.u16 	%rs2, %rs1, 7282;
	cvt.u32.u16 	%r22, %rs2;
	or.b32  	%r23, %r20, %r22;
	setp.eq.s32 	%p16, %r23, 0;
	add.s32 	%r24, %r20, %r22;
	setp.gt.u32 	%p17, %r24, 28;
	mov.u32 	%r26, %ctaid.x;
	mul.lo.s32 	%r2, %r26, 7;
	mul.lo.s16 	%rs3, %rs2, 9;
	sub.s16 	%rs4, %rs1, %rs3;
	cvt.u32.u16 	%r27, %rs4;
	or.b32  	%r28, %r2, %r27;
	setp.eq.s32 	%p18, %r28, 0;
	or.pred  	%p19, %p16, %p18;
	add.s32 	%r30, %r2, %r27;
	setp.gt.u32 	%p20, %r30, 28;
	mov.u32 	%r32, %tid.z;
	mul.lo.s32 	%r3, %r32, 784;
	mul.lo.s32 	%r4, %r19, 112;
	mul.wide.u16 	%r33, %rs2, 28;
	add.s32 	%r34, %r3, %r4;
	add.s32 	%r35, %r34, -29;
	add.s32 	%r36, %r30, %r35;
	add.s32 	%r5, %r36, %r33;
	mad.lo.s32 	%r37, %r32, 54, %r21;
	shl.b32 	%r38, %r37, 2;
	mov.u32 	%r39, _ZZ24default_function_kernel0E15pad_temp_shared;
	add.s32 	%r6, %r39, %r38;
	or.b16  	%rs5, %rs1, 1;
	mul.hi.u16 	%rs6, %rs5, 7282;
	cvt.u32.u16 	%r40, %rs6;
	or.b32  	%r41, %r20, %r40;
	setp.eq.s32 	%p21, %r41, 0;
	add.s32 	%r42, %r20, %r40;
	setp.gt.u32 	%p22, %r42, 28;
	mul.lo.s16 	%rs7, %rs6, 9;
	sub.s16 	%rs8, %rs5, %rs7;
	cvt.u32.u16 	%r44, %rs8;
	or.b32  	%r45, %r2, %r44;
	setp.eq.s32 	%p23, %r45, 0;
	or.pred  	%p24, %p21, %p23;
	add.s32 	%r47, %r2, %r44;
	setp.gt.u32 	%p25, %r47, 28;
	mul.wide.u16 	%r49, %rs6, 28;
	add.s32 	%r50, %r47, %r35;
	add.s32 	%r7, %r50, %r49;
	or.b16  	%rs9, %rs1, 2;
	mul.hi.u16 	%rs10, %rs9, 7282;
	cvt.u32.u16 	%r51, %rs10;
	or.b32  	%r52, %r20, %r51;
	setp.eq.s32 	%p26, %r52, 0;
	add.s32 	%r53, %r20, %r51;
	setp.gt.u32 	%p27, %r53, 28;
	mul.lo.s16 	%rs11, %rs10, 9;
	sub.s16 	%rs12, %rs9, %rs11;
	cvt.u32.u16 	%r55, %rs12;
	or.b32  	%r56, %r2, %r55;
	setp.eq.s32 	%p28, %r56, 0;
	or.pred  	%p29, %p26, %p28;
	add.s32 	%r58, %r2, %r55;
	setp.gt.u32 	%p30, %r58, 28;
	mul.wide.u16 	%r60, %rs10, 28;
	add.s32 	%r61, %r58, %r35;
	add.s32 	%r8, %r61, %r60;
	or.b16  	%rs13, %rs1, 3;
	mul.hi.u16 	%rs14, %rs13, 7282;
	cvt.u32.u16 	%r62, %rs14;
	or.b32  	%r63, %r20, %r62;
	setp.eq.s32 	%p31, %r63, 0;
	add.s32 	%r64, %r20, %r62;
	setp.gt.u32 	%p32, %r64, 28;
	mul.lo.s16 	%rs15, %rs14, 9;
	sub.s16 	%rs16, %rs13, %rs15;
	cvt.u32.u16 	%r66, %rs16;
	or.b32  	%r67, %r2, %r66;
	setp.eq.s32 	%p33, %r67, 0;
	or.pred  	%p34, %p31, %p33;
	add.s32 	%r69, %r2, %r66;
	setp.gt.u32 	%p35, %r69, 28;
	mul.wide.u16 	%r71, %rs14, 28;
	add.s32 	%r72, %r69, %r35;
	add.s32 	%r9, %r72, %r71;
	or.b16  	%rs17, %rs1, 4;
	mul.hi.u16 	%rs18, %rs17, 7282;
	cvt.u32.u16 	%r73, %rs18;
	or.b32  	%r74, %r20, %r73;
	setp.eq.s32 	%p36, %r74, 0;
	add.s32 	%r75, %r20, %r73;
	setp.gt.u32 	%p37, %r75, 28;
	mul.lo.s16 	%rs19, %rs18, 9;
	sub.s16 	%rs20, %rs17, %rs19;
	cvt.u32.u16 	%r77, %rs20;
	or.b32  	%r78, %r2, %r77;
	setp.eq.s32 	%p38, %r78, 0;
	or.pred  	%p39, %p36, %p38;
	add.s32 	%r80, %r2, %r77;
	setp.gt.u32 	%p40, %r80, 28;
	mul.wide.u16 	%r82, %rs18, 28;
	add.s32 	%r83, %r80, %r35;
	add.s32 	%r10, %r83, %r82;
	or.b16  	%rs21, %rs1, 5;
	mul.hi.u16 	%rs22, %rs21, 7282;
	cvt.u32.u16 	%r84, %rs22;
	or.b32  	%r85, %r20, %r84;
	setp.eq.s32 	%p41, %r85, 0;
	add.s32 	%r86, %r20, %r84;
	setp.gt.u32 	%p42, %r86, 28;
	mul.lo.s16 	%rs23, %rs22, 9;
	sub.s16 	%rs24, %rs21, %rs23;
	cvt.u32.u16 	%r88, %rs24;
	or.b32  	%r89, %r2, %r88;
	setp.eq.s32 	%p43, %r89, 0;
	or.pred  	%p44, %p41, %p43;
	add.s32 	%r91, %r2, %r88;
	setp.gt.u32 	%p45, %r91, 28;
	mul.wide.u16 	%r93, %rs22, 28;
	add.s32 	%r94, %r91, %r35;
	add.s32 	%r11, %r94, %r93;
	or.b16  	%rs25, %rs1, 6;
	mul.hi.u16 	%rs26, %rs25, 4855;
	shr.u16 	%rs27, %rs26, 2;
	cvt.u32.u16 	%r95, %rs27;
	add.s32 	%r96, %r32, %r95;
	setp.gt.u32 	%p46, %r96, 15;
	mul.lo.s32 	%r97, %r32, 6;
	mul.hi.u16 	%rs28, %rs25, 7282;
	cvt.u32.u16 	%r98, %rs28;
	add.s32 	%r99, %r97, %r98;
	setp.gt.u32 	%p47, %r99, 95;
	setp.gt.u32 	%p48, %r37, 857;
	setp.gt.u32 	%p49, %r1, 5;
	or.pred  	%p50, %p49, %p48;
	or.b32  	%r101, %r20, %r98;
	setp.eq.s32 	%p52, %r101, 0;
	add.s32 	%r102, %r20, %r98;
	setp.gt.u32 	%p53, %r102, 28;
	mul.lo.s16 	%rs29, %rs28, 9;
	sub.s16 	%rs30, %rs25, %rs29;
	cvt.u32.u16 	%r104, %rs30;
	or.b32  	%r105, %r2, %r104;
	setp.eq.s32 	%p54, %r105, 0;
	or.pred  	%p55, %p52, %p54;
	add.s32 	%r107, %r2, %r104;
	setp.gt.u32 	%p56, %r107, 28;
	mul.wide.u16 	%r109, %rs28, 28;
	add.s32 	%r110, %r107, %r35;
	add.s32 	%r12, %r110, %r109;
	or.b16  	%rs31, %rs1, 7;
	mul.hi.u16 	%rs32, %rs31, 4855;
	shr.u16 	%rs33, %rs32, 2;
	cvt.u32.u16 	%r111, %rs33;
	add.s32 	%r112, %r32, %r111;
	setp.gt.u32 	%p57, %r112, 15;
	mul.hi.u16 	%rs34, %rs31, 7282;
	cvt.u32.u16 	%r113, %rs34;
	add.s32 	%r114, %r97, %r113;
	setp.gt.u32 	%p58, %r114, 95;
	setp.gt.u32 	%p59, %r37, 856;
	or.pred  	%p60, %p49, %p59;
	or.b32  	%r116, %r20, %r113;
	setp.eq.s32 	%p62, %r116, 0;
	add.s32 	%r117, %r20, %r113;
	setp.gt.u32 	%p63, %r117, 28;
	mul.lo.s16 	%rs35, %rs34, 9;
	sub.s16 	%rs36, %rs31, %rs35;
	cvt.u32.u16 	%r119, %rs36;
	or.b32  	%r120, %r2, %r119;
	setp.eq.s32 	%p64, %r120, 0;
	or.pred  	%p65, %p62, %p64;
	add.s32 	%r122, %r2, %r119;
	setp.gt.u32 	%p66, %r122, 28;
	mul.wide.u16 	%r124, %rs34, 28;
	add.s32 	%r125, %r122, %r35;
	add.s32 	%r13, %r125, %r124;
	mov.u32 	%r14, %ctaid.z;
	mul.lo.s32 	%r126, %r1, 21;
	mad.lo.s32 	%r127, %r32, 144, %r126;
	mul.lo.s32 	%r128, %r1, 7;
	cvt.u16.u32 	%rs37, %r128;
	add.s16 	%rs38, %rs37, 6;
	mul.hi.u16 	%rs39, %rs38, 10923;
	shr.u16 	%rs40, %rs39, 3;
	cvt.u32.u16 	%r129, %rs40;
	add.s32 	%r15, %r32, %r129;
	shl.b32 	%r130, %r32, 4;
	mul.hi.u16 	%rs41, %rs37, 21846;
	cvt.u32.u16 	%r131, %rs41;
	add.s32 	%r132, %r130, %r131;
	setp.gt.u32 	%p67, %r132, 253;
	mad.lo.s32 	%r133, %r32, 48, %r128;
	setp.gt.u32 	%p68, %r133, 761;
	setp.gt.u32 	%p69, %r127, 2285;
	or.pred  	%p70, %p49, %p69;
	setp.gt.u32 	%p72, %r127, 2284;
	or.pred  	%p73, %p49, %p72;
	setp.gt.u32 	%p75, %r127, 2283;
	or.pred  	%p76, %p49, %p75;
	or.pred  	%p78, %p19, %p17;
	or.pred  	%p1, %p78, %p20;
	or.pred  	%p79, %p24, %p22;
	or.pred  	%p2, %p79, %p25;
	or.pred  	%p80, %p29, %p27;
	or.pred  	%p3, %p80, %p30;
	or.pred  	%p81, %p34, %p32;
	or.pred  	%p4, %p81, %p35;
	or.pred  	%p82, %p39, %p37;
	or.pred  	%p5, %p82, %p40;
	or.pred  	%p83, %p44, %p42;
	or.pred  	%p6, %p83, %p45;
	or.pred  	%p84, %p46, %p47;
	or.pred  	%p7, %p84, %p50;
	or.pred  	%p85, %p55, %p53;
	or.pred  	%p8, %p85, %p56;
	or.pred  	%p86, %p57, %p58;
	or.pred  	%p9, %p86, %p60;
	or.pred  	%p87, %p65, %p63;
	or.pred  	%p10, %p87, %p66;
	or.pred  	%p88, %p67, %p68;
	or.pred  	%p11, %p88, %p70;
	or.pred  	%p12, %p88, %p73;
	or.pred  	%p13, %p88, %p76;
	mov.f32 	%f1059, 0f00000000;
	mov.b32 	%r163, 0;
	mov.pred 	%p91, -1;
	mov.f32 	%f1060, %f1059;
	mov.f32 	%f1061, %f1059;
	mov.f32 	%f1062, %f1059;
$L__BB0_1:
	mov.pred 	%p14, %p91;
	ld.param.u64 	%rd27, [default_function_kernel0_param_0];
	cvta.to.global.u64 	%rd1, %rd27;
	bar.sync 	0;
	mov.f32 	%f1063, 0f00000000;
	@%p1 bra 	$L__BB0_3;
	mad.lo.s32 	%r135, %r163, 12544, %r5;
	mul.wide.s32 	%rd6, %r135, 4;
	add.s64 	%rd7, %rd1, %rd6;
	ld.global.nc.f32 	%f1063, [%rd7];
$L__BB0_3:
	st.shared.f32 	[%r6], %f1063;
	mov.f32 	%f1064, 0f00000000;
	@%p2 bra 	$L__BB0_5;
	mad.lo.s32 	%r136, %r163, 12544, %r7;
	mul.wide.s32 	%rd8, %r136, 4;
	add.s64 	%rd9, %rd1, %rd8;
	ld.global.nc.f32 	%f1064, [%rd9];
$L__BB0_5:
	st.shared.f32 	[%r6+4], %f1064;
	mov.f32 	%f1065, 0f00000000;
	@%p3 bra 	$L__BB0_7;
	mad.lo.s32 	%r137, %r163, 12544, %r8;
	mul.wide.s32 	%rd10, %r137, 4;
	add.s64 	%rd11, %rd1, %rd10;
	ld.global.nc.f32 	%f1065, [%rd11];
$L__BB0_7:
	st.shared.f32 	[%r6+8], %f1065;
	mov.f32 	%f1066, 0f00000000;
	@%p4 bra 	$L__BB0_9;
	mad.lo.s32 	%r138, %r163, 12544, %r9;
	mul.wide.s32 	%rd12, %r138, 4;
	add.s64 	%rd13, %rd1, %rd12;
	ld.global.nc.f32 	%f1066, [%rd13];
$L__BB0_9:
	st.shared.f32 	[%r6+12], %f1066;
	mov.f32 	%f1067, 0f00000000;
	@%p5 bra 	$L__BB0_11;
	mad.lo.s32 	%r139, %r163, 12544, %r10;
	mul.wide.s32 	%rd14, %r139, 4;
	add.s64 	%rd15, %rd1, %rd14;
	ld.global.nc.f32 	%f1067, [%rd15];
$L__BB0_11:
	st.shared.f32 	[%r6+16], %f1067;
	mov.f32 	%f1068, 0f00000000;
	@%p6 bra 	$L__BB0_13;
	mad.lo.s32 	%r140, %r163, 12544, %r11;
	mul.wide.s32 	%rd16, %r140, 4;
	add.s64 	%rd17, %rd1, %rd16;
	ld.global.nc.f32 	%f1068, [%rd17];
$L__BB0_13:
	st.shared.f32 	[%r6+20], %f1068;
	@%p7 bra 	$L__BB0_17;
	mov.f32 	%f1069, 0f00000000;
	@%p8 bra 	$L__BB0_16;
	mad.lo.s32 	%r141, %r163, 12544, %r12;
	mul.wide.s32 	%rd18, %r141, 4;
	add.s64 	%rd19, %rd1, %rd18;
	ld.global.nc.f32 	%f1069, [%rd19];
$L__BB0_16:
	st.shared.f32 	[%r6+24], %f1069;
$L__BB0_17:
	@%p9 bra 	$L__BB0_21;
	mov.f32 	%f1070, 0f00000000;
	@%p10 bra 	$L__BB0_20;
	mad.lo.s32 	%r142, %r163, 12544, %r13;
	mul.wide.s32 	%rd20, %r142, 4;
	add.s64 	%rd21, %rd1, %rd20;
	ld.global.nc.f32 	%f1070, [%rd21];
$L__BB0_20:
	st.shared.f32 	[%r6+28], %f1070;
$L__BB0_21:
	ld.param.u64 	%rd28, [default_function_kernel0_param_1];
	setp.gt.u32 	%p89, %r15, 15;
	mov.u32 	%r143, %tid.z;
	mul.lo.s32 	%r144, %r143, 288;
	mad.lo.s32 	%r145, %r14, 4608, %r144;
	mul.lo.s32 	%r146, %r1, 21;
	add.s32 	%r147, %r145, %r146;
	mad.lo.s32 	%r148, %r163, 144, %r147;
	cvta.to.global.u64 	%rd22, %rd28;
	mul.wide.u32 	%rd23, %r148, 4;
	add.s64 	%rd2, %rd22, %rd23;
	ld.global.nc.f32 	%f34, [%rd2];
	mad.lo.s32 	%r149, %r143, 144, %r146;
	shl.b32 	%r150, %r149, 2;
	mov.u32 	%r151, _ZZ24default_function_kernel0E13kernel_shared;
	add.s32 	%r17, %r151, %r150;
	st.shared.f32 	[%r17], %f34;
	ld.global.nc.f32 	%f35, [%rd2+4];
	st.shared.f32 	[%r17+4], %f35;
	ld.global.nc.f32 	%f36, [%rd2+8];
	st.shared.f32 	[%r17+8], %f36;
	ld.global.nc.f32 	%f37, [%rd2+12];
	st.shared.f32 	[%r17+12], %f37;
	ld.global.nc.f32 	%f38, [%rd2+16];
	st.shared.f32 	[%r17+16], %f38;
	ld.global.nc.f32 	%f39, [%rd2+20];
	st.shared.f32 	[%r17+20], %f39;
	ld.global.nc.f32 	%f40, [%rd2+24];
	st.shared.f32 	[%r17+24], %f40;
	ld.global.nc.f32 	%f41, [%rd2+28];
	st.shared.f32 	[%r17+28], %f41;
	ld.global.nc.f32 	%f42, [%rd2+32];
	st.shared.f32 	[%r17+32], %f42;
	ld.global.nc.f32 	%f43, [%rd2+36];
	st.shared.f32 	[%r17+36], %f43;
	ld.global.nc.f32 	%f44, [%rd2+40];
	st.shared.f32 	[%r17+40], %f44;
	ld.global.nc.f32 	%f45, [%rd2+44];
	st.shared.f32 	[%r17+44], %f45;
	ld.global.nc.f32 	%f46, [%rd2+48];
	st.shared.f32 	[%r17+48], %f46;
	ld.global.nc.f32 	%f47, [%rd2+52];
	st.shared.f32 	[%r17+52], %f47;
	ld.global.nc.f32 	%f48, [%rd2+56];
	st.shared.f32 	[%r17+56], %f48;
	ld.global.nc.f32 	%f49, [%rd2+60];
	st.shared.f32 	[%r17+60], %f49;
	ld.global.nc.f32 	%f50, [%rd2+64];
	st.shared.f32 	[%r17+64], %f50;
	ld.global.nc.f32 	%f51, [%rd2+68];
	st.shared.f32 	[%r17+68], %f51;
	@%p89 bra 	$L__BB0_28;
	@%p11 bra 	$L__BB0_24;
	ld.global.nc.f32 	%f52, [%rd2+72];
	st.shared.f32 	[%r17+72], %f52;
$L__BB0_24:
	@%p12 bra 	$L__BB0_26;
	ld.global.nc.f32 	%f53, [%rd2+76];
	st.shared.f32 	[%r17+76], %f53;
$L__BB0_26:
	@%p13 bra 	$L__BB0_28;
	ld.global.nc.f32 	%f54, [%rd2+80];
	st.shared.f32 	[%r17+80], %f54;
$L__BB0_28:
	bar.sync 	0;
	shl.b32 	%r153, %r1, 2;
	mov.u32 	%r154, _ZZ24default_function_kernel0E15pad_temp_shared;
	add.s32 	%r155, %r154, %r153;
	ld.shared.f32 	%f55, [%r155];
	ld.shared.f32 	%f56, [%r155+36];
	ld.shared.f32 	%f57, [%r155+72];
	ld.shared.f32 	%f58, [%r155+108];
	ld.shared.f32 	%f59, [%r155+216];
	ld.shared.f32 	%f60, [%r155+252];
	ld.shared.f32 	%f61, [%r155+288];
	ld.shared.f32 	%f62, [%r155+324];
	ld.shared.f32 	%f63, [%r155+432];
	ld.shared.f32 	%f64, [%r155+468];
	ld.shared.f32 	%f65, [%r155+504];
	ld.shared.f32 	%f66, [%r155+540];
	ld.shared.f32 	%f67, [%r155+648];
	ld.shared.f32 	%f68, [%r155+684];
	ld.shared.f32 	%f69, [%r155+720];
	ld.shared.f32 	%f70, [%r155+756];
	mov.u32 	%r156, %tid.z;
	mov.u32 	%r157, _ZZ24default_function_kernel0E13kernel_shared;
	mad.lo.s32 	%r158, %r156, 576, %r157;
	ld.shared.f32 	%f71, [%r158];
	ld.shared.f32 	%f72, [%r158+36];
	ld.shared.f32 	%f73, [%r158+72];
	ld.shared.f32 	%f74, [%r158+108];
	fma.rn.f32 	%f75, %f55, %f71, %f1062;
	fma.rn.f32 	%f76, %f56, %f71, %f1061;
	fma.rn.f32 	%f77, %f57, %f71, %f1060;
	fma.rn.f32 	%f78, %f58, %f71, %f1059;
	fma.rn.f32 	%f79, %f59, %f72, %f75;
	fma.rn.f32 	%f80, %f60, %f72, %f76;
	fma.rn.f32 	%f81, %f61, %f72, %f77;
	fma.rn.f32 	%f82, %f62, %f72, %f78;
	fma.rn.f32 	%f83, %f63, %f73, %f79;
	fma.rn.f32 	%f84, %f64, %f73, %f80;
	fma.rn.f32 	%f85, %f65, %f73, %f81;
	fma.rn.f32 	%f86, %f66, %f73, %f82;
	fma.rn.f32 	%f87, %f67, %f74, %f83;
	fma.rn.f32 	%f88, %f68, %f74, %f84;
	fma.rn.f32 	%f89, %f69, %f74, %f85;
	fma.rn.f32 	%f90, %f70, %f74, %f86;
	ld.shared.f32 	%f91, [%r155+4];
	ld.shared.f32 	%f92, [%r155+40];
	ld.shared.f32 	%f93, [%r155+76];
	ld.shared.f32 	%f94, [%r155+112];
	ld.shared.f32 	%f95, [%r155+220];
	ld.shared.f32 	%f96, [%r155+256];
	ld.shared.f32 	%f97, [%r155+292];
	ld.shared.f32 	%f98, [%r155+328];
	ld.shared.f32 	%f99, [%r155+436];
	ld.shared.f32 	%f100, [%r155+472];
	ld.shared.f32 	%f101, [%r155+508];
	ld.shared.f32 	%f102, [%r155+544];
	ld.shared.f32 	%f103, [%r155+652];
	ld.shared.f32 	%f104, [%r155+688];
	ld.shared.f32 	%f105, [%r155+724];
	ld.shared.f32 	%f106, [%r155+760];
	ld.shared.f32 	%f107, [%r158+4];
	ld.shared.f32 	%f108, [%r158+40];
	ld.shared.f32 	%f109, [%r158+76];
	ld.shared.f32 	%f110, [%r158+112];
	fma.rn.f32 	%f111, %f91, %f107, %f87;
	fma.rn.f32 	%f112, %f92, %f107, %f88;
	fma.rn.f32 	%f113, %f93, %f107, %f89;
	fma.rn.f32 	%f114, %f94, %f107, %f90;
	fma.rn.f32 	%f115, %f95, %f108, %f111;
	fma.rn.f32 	%f116, %f96, %f108, %f112;
	fma.rn.f32 	%f117, %f97, %f108, %f113;
	fma.rn.f32 	%f118, %f98, %f108, %f114;
	fma.rn.f32 	%f119, %f99, %f109, %f115;
	fma.rn.f32 	%f120, %f100, %f109, %f116;
	fma.rn.f32 	%f121, %f101, %f109, %f117;
	fma.rn.f32 	%f122, %f102, %f109, %f118;
	fma.rn.f32 	%f123, %f103, %f110, %f119;
	fma.rn.f32 	%f124, %f104, %f110, %f120;
	fma.rn.f32 	%f125, %f105, %f110, %f121;
	fma.rn.f32 	%f126, %f106, %f110, %f122;
	ld.shared.f32 	%f127, [%r155+8];
	ld.shared.f32 	%f128, [%r155+44];
	ld.shared.f32 	%f129, [%r155+80];
	ld.shared.f32 	%f130, [%r155+116];
	ld.shared.f32 	%f131, [%r155+224];
	ld.shared.f32 	%f132, [%r155+260];
	ld.shared.f32 	%f133, [%r155+296];
	ld.shared.f32 	%f134, [%r155+332];
	ld.shared.f32 	%f135, [%r155+440];
	ld.shared.f32 	%f136, [%r155+476];
	ld.shared.f32 	%f137, [%r155+512];
	ld.shared.f32 	%f138, [%r155+548];
	ld.shared.f32 	%f139, [%r155+656];
	ld.shared.f32 	%f140, [%r155+692];
	ld.shared.f32 	%f141, [%r155+728];
	ld.shared.f32 	%f142, [%r155+764];
	ld.shared.f32 	%f143, [%r158+8];
	ld.shared.f32 	%f144, [%r158+44];
	ld.shared.f32 	%f145, [%r158+80];
	ld.shared.f32 	%f146, [%r158+116];
	fma.rn.f32 	%f147, %f127, %f143, %f123;
	fma.rn.f32 	%f148, %f128, %f143, %f124;
	fma.rn.f32 	%f149, %f129, %f143, %f125;
	fma.rn.f32 	%f150, %f130, %f143, %f126;
	fma.rn.f32 	%f151, %f131, %f144, %f147;
	fma.rn.f32 	%f152, %f132, %f144, %f148;
	fma.rn.f32 	%f153, %f133, %f144, %f149;
	fma.rn.f32 	%f154, %f134, %f144, %f150;
	fma.rn.f32 	%f155, %f135, %f145, %f151;
	fma.rn.f32 	%f156, %f136, %f145, %f152;
	fma.rn.f32 	%f157, %f137, %f145, %f153;
	fma.rn.f32 	%f158, %f138, %f145, %f154;
	fma.rn.f32 	%f159, %f139, %f146, %f155;
	fma.rn.f32 	%f160, %f140, %f146, %f156;
	fma.rn.f32 	%f161, %f141, %f146, %f157;
	fma.rn.f32 	%f162, %f142, %f146, %f158;
	ld.shared.f32 	%f163, [%r155+144];
	ld.shared.f32 	%f164, [%r155+360];
	ld.shared.f32 	%f165, [%r155+576];
	ld.shared.f32 	%f166, [%r155+792];
	ld.shared.f32 	%f167, [%r158+12];
	ld.shared.f32 	%f168, [%r158+48];
	ld.shared.f32 	%f169, [%r158+84];
	ld.shared.f32 	%f170, [%r158+120];
	fma.rn.f32 	%f171, %f56, %f167, %f159;
	fma.rn.f32 	%f172, %f57, %f167, %f160;
	fma.rn.f32 	%f173, %f58, %f167, %f161;
	fma.rn.f32 	%f174, %f163, %f167, %f162;
	fma.rn.f32 	%f175, %f60, %f168, %f171;
	fma.rn.f32 	%f176, %f61, %f168, %f172;
	fma.rn.f32 	%f177, %f62, %f168, %f173;
	fma.rn.f32 	%f178, %f164, %f168, %f174;
	fma.rn.f32 	%f179, %f64, %f169, %f175;
	fma.rn.f32 	%f180, %f65, %f169, %f176;
	fma.rn.f32 	%f181, %f66, %f169, %f177;
	fma.rn.f32 	%f182, %f165, %f169, %f178;
	fma.rn.f32 	%f183, %f68, %f170, %f179;
	fma.rn.f32 	%f184, %f69, %f170, %f180;
	fma.rn.f32 	%f185, %f70, %f170, %f181;
	fma.rn.f32 	%f186, %f166, %f170, %f182;
	ld.shared.f32 	%f187, [%r155+148];
	ld.shared.f32 	%f188, [%r155+364];
	ld.shared.f32 	%f189, [%r155+580];
	ld.shared.f32 	%f190, [%r155+796];
	ld.shared.f32 	%f191, [%r158+16];
	ld.shared.f32 	%f192, [%r158+52];
	ld.shared.f32 	%f193, [%r158+88];
	ld.shared.f32 	%f194, [%r158+124];
	fma.rn.f32 	%f195, %f92, %f191, %f183;
	fma.rn.f32 	%f196, %f93, %f191, %f184;
	fma.rn.f32 	%f197, %f94, %f191, %f185;
	fma.rn.f32 	%f198, %f187, %f191, %f186;
	fma.rn.f32 	%f199, %f96, %f192, %f195;
	fma.rn.f32 	%f200, %f97, %f192, %f196;
	fma.rn.f32 	%f201, %f98, %f192, %f197;
	fma.rn.f32 	%f202, %f188, %f192, %f198;
	fma.rn.f32 	%f203, %f100, %f193, %f199;
	fma.rn.f32 	%f204, %f101, %f193, %f200;
	fma.rn.f32 	%f205, %f102, %f193, %f201;
	fma.rn.f32 	%f206, %f189, %f193, %f202;
	fma.rn.f32 	%f207, %f104, %f194, %f203;
	fma.rn.f32 	%f208, %f105, %f194, %f204;
	fma.rn.f32 	%f209, %f106, %f194, %f205;
	fma.rn.f32 	%f210, %f190, %f194, %f206;
	ld.shared.f32 	%f211, [%r155+152];
	ld.shared.f32 	%f212, [%r155+368];
	ld.shared.f32 	%f213, [%r155+584];
	ld.shared.f32 	%f214, [%r155+800];
	ld.shared.f32 	%f215, [%r158+20];
	ld.shared.f32 	%f216, [%r158+56];
	ld.shared.f32 	%f217, [%r158+92];
	ld.shared.f32 	%f218, [%r158+128];
	fma.rn.f32 	%f219, %f128, %f215, %f207;
	fma.rn.f32 	%f220, %f129, %f215, %f208;
	fma.rn.f32 	%f221, %f130, %f215, %f209;
	fma.rn.f32 	%f222, %f211, %f215, %f210;
	fma.rn.f32 	%f223, %f132, %f216, %f219;
	fma.rn.f32 	%f224, %f133, %f216, %f220;
	fma.rn.f32 	%f225, %f134, %f216, %f221;
	fma.rn.f32 	%f226, %f212, %f216, %f222;
	fma.rn.f32 	%f227, %f136, %f217, %f223;
	fma.rn.f32 	%f228, %f137, %f217, %f224;
	fma.rn.f32 	%f229, %f138, %f217, %f225;
	fma.rn.f32 	%f230, %f213, %f217, %f226;
	fma.rn.f32 	%f231, %f140, %f218, %f227;
	fma.rn.f32 	%f232, %f141, %f218, %f228;
	fma.rn.f32 	%f233, %f142, %f218, %f229;
	fma.rn.f32 	%f234, %f214, %f218, %f230;
	ld.shared.f32 	%f235, [%r155+180];
	ld.shared.f32 	%f236, [%r155+396];
	ld.shared.f32 	%f237, [%r155+612];
	ld.shared.f32 	%f238, [%r155+828];
	ld.shared.f32 	%f239, [%r158+24];
	ld.shared.f32 	%f240, [%r158+60];
	ld.shared.f32 	%f241, [%r158+96];
	ld.shared.f32 	%f242, [%r158+132];
	fma.rn.f32 	%f243, %f57, %f239, %f231;
	fma.rn.f32 	%f244, %f58, %f239, %f232;
	fma.rn.f32 	%f245, %f163, %f239, %f233;
	fma.rn.f32 	%f246, %f235, %f239, %f234;
	fma.rn.f32 	%f247, %f61, %f240, %f243;
	fma.rn.f32 	%f248, %f62, %f240, %f244;
	fma.rn.f32 	%f249, %f164, %f240, %f245;
	fma.rn.f32 	%f250, %f236, %f240, %f246;
	fma.rn.f32 	%f251, %f65, %f241, %f247;
	fma.rn.f32 	%f252, %f66, %f241, %f248;
	fma.rn.f32 	%f253, %f165, %f241, %f249;
	fma.rn.f32 	%f254, %f237, %f241, %f250;
	fma.rn.f32 	%f255, %f69, %f242, %f251;
	fma.rn.f32 	%f256, %f70, %f242, %f252;
	fma.rn.f32 	%f257, %f166, %f242, %f253;
	fma.rn.f32 	%f258, %f238, %f242, %f254;
	ld.shared.f32 	%f259, [%r155+184];
	ld.shared.f32 	%f260, [%r155+400];
	ld.shared.f32 	%f261, [%r155+616];
	ld.shared.f32 	%f262, [%r155+832];
	ld.shared.f32 	%f263, [%r158+28];
	ld.shared.f32 	%f264, [%r158+64];
	ld.shared.f32 	%f265, [%r158+100];
	ld.shared.f32 	%f266, [%r158+136];
	fma.rn.f32 	%f267, %f93, %f263, %f255;
	fma.rn.f32 	%f268, %f94, %f263, %f256;
	fma.rn.f32 	%f269, %f187, %f263, %f257;
	fma.rn.f32 	%f270, %f259, %f263, %f258;
	fma.rn.f32 	%f271, %f97, %f264, %f267;
	fma.rn.f32 	%f272, %f98, %f264, %f268;
	fma.rn.f32 	%f273, %f188, %f264, %f269;
	fma.rn.f32 	%f274, %f260, %f264, %f270;
	fma.rn.f32 	%f275, %f101, %f265, %f271;
	fma.rn.f32 	%f276, %f102, %f265, %f272;
	fma.rn.f32 	%f277, %f189, %f265, %f273;
	fma.rn.f32 	%f278, %f261, %f265, %f274;
	fma.rn.f32 	%f279, %f105, %f266, %f275;
	fma.rn.f32 	%f280, %f106, %f266, %f276;
	fma.rn.f32 	%f281, %f190, %f266, %f277;
	fma.rn.f32 	%f282, %f262, %f266, %f278;
	ld.shared.f32 	%f283, [%r155+188];
	ld.shared.f32 	%f284, [%r155+404];
	ld.shared.f32 	%f285, [%r155+620];
	ld.shared.f32 	%f286, [%r155+836];
	ld.shared.f32 	%f287, [%r158+32];
	ld.shared.f32 	%f288, [%r158+68];
	ld.shared.f32 	%f289, [%r158+104];
	ld.shared.f32 	%f290, [%r158+140];
	fma.rn.f32 	%f291, %f129, %f287, %f279;
	fma.rn.f32 	%f292, %f130, %f287, %f280;
	fma.rn.f32 	%f293, %f211, %f287, %f281;
	fma.rn.f32 	%f294, %f283, %f287, %f282;
	fma.rn.f32 	%f295, %f133, %f288, %f291;
	fma.rn.f32 	%f296, %f134, %f288, %f292;
	fma.rn.f32 	%f297, %f212, %f288, %f293;
	fma.rn.f32 	%f298, %f284, %f288, %f294;
	fma.rn.f32 	%f299, %f137, %f289, %f295;
	fma.rn.f32 	%f300, %f138, %f289, %f296;
	fma.rn.f32 	%f301, %f213, %f289, %f297;
	fma.rn.f32 	%f302, %f285, %f289, %f298;
	fma.rn.f32 	%f303, %f141, %f290, %f299;
	fma.rn.f32 	%f304, %f142, %f290, %f300;
	fma.rn.f32 	%f305, %f214, %f290, %f301;
	fma.rn.f32 	%f306, %f286, %f290, %f302;
	ld.shared.f32 	%f307, [%r155+864];
	ld.shared.f32 	%f308, [%r155+900];
	ld.shared.f32 	%f309, [%r155+936];
	ld.shared.f32 	%f310, [%r155+972];
	ld.shared.f32 	%f311, [%r155+1080];
	ld.shared.f32 	%f312, [%r155+1116];
	ld.shared.f32 	%f313, [%r155+1152];
	ld.shared.f32 	%f314, [%r155+1188];
	ld.shared.f32 	%f315, [%r155+1296];
	ld.shared.f32 	%f316, [%r155+1332];
	ld.shared.f32 	%f317, [%r155+1368];
	ld.shared.f32 	%f318, [%r155+1404];
	ld.shared.f32 	%f319, [%r155+1512];
	ld.shared.f32 	%f320, [%r155+1548];
	ld.shared.f32 	%f321, [%r155+1584];
	ld.shared.f32 	%f322, [%r155+1620];
	ld.shared.f32 	%f323, [%r158+144];
	ld.shared.f32 	%f324, [%r158+180];
	ld.shared.f32 	%f325, [%r158+216];
	ld.shared.f32 	%f326, [%r158+252];
	fma.rn.f32 	%f327, %f307, %f323, %f303;
	fma.rn.f32 	%f328, %f308, %f323, %f304;
	fma.rn.f32 	%f329, %f309, %f323, %f305;
	fma.rn.f32 	%f330, %f310, %f323, %f306;
	fma.rn.f32 	%f331, %f311, %f324, %f327;
	fma.rn.f32 	%f332, %f312, %f324, %f328;
	fma.rn.f32 	%f333, %f313, %f324, %f329;
	fma.rn.f32 	%f334, %f314, %f324, %f330;
	fma.rn.f32 	%f335, %f315, %f325, %f331;
	fma.rn.f32 	%f336, %f316, %f325, %f332;
	fma.rn.f32 	%f337, %f317, %f325, %f333;
	fma.rn.f32 	%f338, %f318, %f325, %f334;
	fma.rn.f32 	%f339, %f319, %f326, %f335;
	fma.rn.f32 	%f340, %f320, %f326, %f336;
	fma.rn.f32 	%f341, %f321, %f326, %f337;
	fma.rn.f32 	%f342, %f322, %f326, %f338;
	ld.shared.f32 	%f343, [%r155+868];
	ld.shared.f32 	%f344, [%r155+904];
	ld.shared.f32 	%f345, [%r155+940];
	ld.shared.f32 	%f346, [%r155+976];
	ld.shared.f32 	%f347, [%r155+1084];
	ld.shared.f32 	%f348, [%r155+1120];
	ld.shared.f32 	%f349, [%r155+1156];
	ld.shared.f32 	%f350, [%r155+1192];
	ld.shared.f32 	%f351, [%r155+1300];
	ld.shared.f32 	%f352, [%r155+1336];
	ld.shared.f32 	%f353, [%r155+1372];
	ld.shared.f32 	%f354, [%r155+1408];
	ld.shared.f32 	%f355, [%r155+1516];
	ld.shared.f32 	%f356, [%r155+1552];
	ld.shared.f32 	%f357, [%r155+1588];
	ld.shared.f32 	%f358, [%r155+1624];
	ld.shared.f32 	%f359, [%r158+148];
	ld.shared.f32 	%f360, [%r158+184];
	ld.shared.f32 	%f361, [%r158+220];
	ld.shared.f32 	%f362, [%r158+256];
	fma.rn.f32 	%f363, %f343, %f359, %f339;
	fma.rn.f32 	%f364, %f344, %f359, %f340;
	fma.rn.f32 	%f365, %f345, %f359, %f341;
	fma.rn.f32 	%f366, %f346, %f359, %f342;
	fma.rn.f32 	%f367, %f347, %f360, %f363;
	fma.rn.f32 	%f368, %f348, %f360, %f364;
	fma.rn.f32 	%f369, %f349, %f360, %f365;
	fma.rn.f32 	%f370, %f350, %f360, %f366;
	fma.rn.f32 	%f371, %f351, %f361, %f367;
	fma.rn.f32 	%f372, %f352, %f361, %f368;
	fma.rn.f32 	%f373, %f353, %f361, %f369;
	fma.rn.f32 	%f374, %f354, %f361, %f370;
	fma.rn.f32 	%f375, %f355, %f362, %f371;
	fma.rn.f32 	%f376, %f356, %f362, %f372;
	fma.rn.f32 	%f377, %f357, %f362, %f373;
	fma.rn.f32 	%f378, %f358, %f362, %f374;
	ld.shared.f32 	%f379, [%r155+872];
	ld.shared.f32 	%f380, [%r155+908];
	ld.shared.f32 	%f381, [%r155+944];
	ld.shared.f32 	%f382, [%r155+980];
	ld.shared.f32 	%f383, [%r155+1088];
	ld.shared.f32 	%f384, [%r155+1124];
	ld.shared.f32 	%f385, [%r155+1160];
	ld.shared.f32 	%f386, [%r155+1196];
	ld.shared.f32 	%f387, [%r155+1304];
	ld.shared.f32 	%f388, [%r155+1340];
	ld.shared.f32 	%f389, [%r155+1376];
	ld.shared.f32 	%f390, [%r155+1412];
	ld.shared.f32 	%f391, [%r155+1520];
	ld.shared.f32 	%f392, [%r155+1556];
	ld.shared.f32 	%f393, [%r155+1592];
	ld.shared.f32 	%f394, [%r155+1628];
	ld.shared.f32 	%f395, [%r158+152];
	ld.shared.f32 	%f396, [%r158+188];
	ld.shared.f32 	%f397, [%r158+224];
	ld.shared.f32 	%f398, [%r158+260];
	fma.rn.f32 	%f399, %f379, %f395, %f375;
	fma.rn.f32 	%f400, %f380, %f395, %f376;
	fma.rn.f32 	%f401, %f381, %f395, %f377;
	fma.rn.f32 	%f402, %f382, %f395, %f378;
	fma.rn.f32 	%f403, %f383, %f396, %f399;
	fma.rn.f32 	%f404, %f384, %f396, %f400;
	fma.rn.f32 	%f405, %f385, %f396, %f401;
	fma.rn.f32 	%f406, %f386, %f396, %f402;
	fma.rn.f32 	%f407, %f387, %f397, %f403;
	fma.rn.f32 	%f408, %f388, %f397, %f404;
	fma.rn.f32 	%f409, %f389, %f397, %f405;
	fma.rn.f32 	%f410, %f390, %f397, %f406;
	fma.rn.f32 	%f411, %f391, %f398, %f407;
	fma.rn.f32 	%f412, %f392, %f398, %f408;
	fma.rn.f32 	%f413, %f393, %f398, %f409;
	fma.rn.f32 	%f414, %f394, %f398, %f410;
	ld.shared.f32 	%f415, [%r155+1008];
	ld.shared.f32 	%f416, [%r155+1224];
	ld.shared.f32 	%f417, [%r155+1440];
	ld.shared.f32 	%f418, [%r155+1656];
	ld.shared.f32 	%f419, [%r158+156];
	ld.shared.f32 	%f420, [%r158+192];
	ld.shared.f32 	%f421, [%r158+228];
	ld.shared.f32 	%f422, [%r158+264];
	fma.rn.f32 	%f423, %f308, %f419, %f411;
	fma.rn.f32 	%f424, %f309, %f419, %f412;
	fma.rn.f32 	%f425, %f310, %f419, %f413;
	fma.rn.f32 	%f426, %f415, %f419, %f414;
	fma.rn.f32 	%f427, %f312, %f420, %f423;
	fma.rn.f32 	%f428, %f313, %f420, %f424;
	fma.rn.f32 	%f429, %f314, %f420, %f425;
	fma.rn.f32 	%f430, %f416, %f420, %f426;
	fma.rn.f32 	%f431, %f316, %f421, %f427;
	fma.rn.f32 	%f432, %f317, %f421, %f428;
	fma.rn.f32 	%f433, %f318, %f421, %f429;
	fma.rn.f32 	%f434, %f417, %f421, %f430;
	fma.rn.f32 	%f435, %f320, %f422, %f431;
	fma.rn.f32 	%f436, %f321, %f422, %f432;
	fma.rn.f32 	%f437, %f322, %f422, %f433;
	fma.rn.f32 	%f438, %f418, %f422, %f434;
	ld.shared.f32 	%f439, [%r155+1012];
	ld.shared.f32 	%f440, [%r155+1228];
	ld.shared.f32 	%f441, [%r155+1444];
	ld.shared.f32 	%f442, [%r155+1660];
	ld.shared.f32 	%f443, [%r158+160];
	ld.shared.f32 	%f444, [%r158+196];
	ld.shared.f32 	%f445, [%r158+232];
	ld.shared.f32 	%f446, [%r158+268];
	fma.rn.f32 	%f447, %f344, %f443, %f435;
	fma.rn.f32 	%f448, %f345, %f443, %f436;
	fma.rn.f32 	%f449, %f346, %f443, %f437;
	fma.rn.f32 	%f450, %f439, %f443, %f438;
	fma.rn.f32 	%f451, %f348, %f444, %f447;
	fma.rn.f32 	%f452, %f349, %f444, %f448;
	fma.rn.f32 	%f453, %f350, %f444, %f449;
	fma.rn.f32 	%f454, %f440, %f444, %f450;
	fma.rn.f32 	%f455, %f352, %f445, %f451;
	fma.rn.f32 	%f456, %f353, %f445, %f452;
	fma.rn.f32 	%f457, %f354, %f445, %f453;
	fma.rn.f32 	%f458, %f441, %f445, %f454;
	fma.rn.f32 	%f459, %f356, %f446, %f455;
	fma.rn.f32 	%f460, %f357, %f446, %f456;
	fma.rn.f32 	%f461, %f358, %f446, %f457;
	fma.rn.f32 	%f462, %f442, %f446, %f458;
	ld.shared.f32 	%f463, [%r155+1016];
	ld.shared.f32 	%f464, [%r155+1232];
	ld.shared.f32 	%f465, [%r155+1448];
	ld.shared.f32 	%f466, [%r155+1664];
	ld.shared.f32 	%f467, [%r158+164];
	ld.shared.f32 	%f468, [%r158+200];
	ld.shared.f32 	%f469, [%r158+236];
	ld.shared.f32 	%f470, [%r158+272];
	fma.rn.f32 	%f471, %f380, %f467, %f459;
	fma.rn.f32 	%f472, %f381, %f467, %f460;
	fma.rn.f32 	%f473, %f382, %f467, %f461;
	fma.rn.f32 	%f474, %f463, %f467, %f462;
	fma.rn.f32 	%f475, %f384, %f468, %f471;
	fma.rn.f32 	%f476, %f385, %f468, %f472;
	fma.rn.f32 	%f477, %f386, %f468, %f473;
	fma.rn.f32 	%f478, %f464, %f468, %f474;
	fma.rn.f32 	%f479, %f388, %f469, %f475;
	fma.rn.f32 	%f480, %f389, %f469, %f476;
	fma.rn.f32 	%f481, %f390, %f469, %f477;
	fma.rn.f32 	%f482, %f465, %f469, %f478;
	fma.rn.f32 	%f483, %f392, %f470, %f479;
	fma.rn.f32 	%f484, %f393, %f470, %f480;
	fma.rn.f32 	%f485, %f394, %f470, %f481;
	fma.rn.f32 	%f486, %f466, %f470, %f482;
	ld.shared.f32 	%f487, [%r155+1044];
	ld.shared.f32 	%f488, [%r155+1260];
	ld.shared.f32 	%f489, [%r155+1476];
	ld.shared.f32 	%f490, [%r155+1692];
	ld.shared.f32 	%f491, [%r158+168];
	ld.shared.f32 	%f492, [%r158+204];
	ld.shared.f32 	%f493, [%r158+240];
	ld.shared.f32 	%f494, [%r158+276];
	fma.rn.f32 	%f495, %f309, %f491, %f483;
	fma.rn.f32 	%f496, %f310, %f491, %f484;
	fma.rn.f32 	%f497, %f415, %f491, %f485;
	fma.rn.f32 	%f498, %f487, %f491, %f486;
	fma.rn.f32 	%f499, %f313, %f492, %f495;
	fma.rn.f32 	%f500, %f314, %f492, %f496;
	fma.rn.f32 	%f501, %f416, %f492, %f497;
	fma.rn.f32 	%f502, %f488, %f492, %f498;
	fma.rn.f32 	%f503, %f317, %f493, %f499;
	fma.rn.f32 	%f504, %f318, %f493, %f500;
	fma.rn.f32 	%f505, %f417, %f493, %f501;
	fma.rn.f32 	%f506, %f489, %f493, %f502;
	fma.rn.f32 	%f507, %f321, %f494, %f503;
	fma.rn.f32 	%f508, %f322, %f494, %f504;
	fma.rn.f32 	%f509, %f418, %f494, %f505;
	fma.rn.f32 	%f510, %f490, %f494, %f506;
	ld.shared.f32 	%f511, [%r155+1048];
	ld.shared.f32 	%f512, [%r155+1264];
	ld.shared.f32 	%f513, [%r155+1480];
	ld.shared.f32 	%f514, [%r155+1696];
	ld.shared.f32 	%f515, [%r158+172];
	ld.shared.f32 	%f516, [%r158+208];
	ld.shared.f32 	%f517, [%r158+244];
	ld.shared.f32 	%f518, [%r158+280];
	fma.rn.f32 	%f519, %f345, %f515, %f507;
	fma.rn.f32 	%f520, %f346, %f515, %f508;
	fma.rn.f32 	%f521, %f439, %f515, %f509;
	fma.rn.f32 	%f522, %f511, %f515, %f510;
	fma.rn.f32 	%f523, %f349, %f516, %f519;
	fma.rn.f32 	%f524, %f350, %f516, %f520;
	fma.rn.f32 	%f525, %f440, %f516, %f521;
	fma.rn.f32 	%f526, %f512, %f516, %f522;
	fma.rn.f32 	%f527, %f353, %f517, %f523;
	fma.rn.f32 	%f528, %f354, %f517, %f524;
	fma.rn.f32 	%f529, %f441, %f517, %f525;
	fma.rn.f32 	%f530, %f513, %f517, %f526;
	fma.rn.f32 	%f531, %f357, %f518, %f527;
	fma.rn.f32 	%f532, %f358, %f518, %f528;
	fma.rn.f32 	%f533, %f442, %f518, %f529;
	fma.rn.f32 	%f534, %f514, %f518, %f530;
	ld.shared.f32 	%f535, [%r155+1052];
	ld.shared.f32 	%f536, [%r155+1268];
	ld.shared.f32 	%f537, [%r155+1484];
	ld.shared.f32 	%f538, [%r155+1700];
	ld.shared.f32 	%f539, [%r158+176];
	ld.shared.f32 	%f540, [%r158+212];
	ld.shared.f32 	%f541, [%r158+248];
	ld.shared.f32 	%f542, [%r158+284];
	fma.rn.f32 	%f543, %f381, %f539, %f531;
	fma.rn.f32 	%f544, %f382, %f539, %f532;
	fma.rn.f32 	%f545, %f463, %f539, %f533;
	fma.rn.f32 	%f546, %f535, %f539, %f534;
	fma.rn.f32 	%f547, %f385, %f540, %f543;
	fma.rn.f32 	%f548, %f386, %f540, %f544;
	fma.rn.f32 	%f549, %f464, %f540, %f545;
	fma.rn.f32 	%f550, %f536, %f540, %f546;
	fma.rn.f32 	%f551, %f389, %f541, %f547;
	fma.rn.f32 	%f552, %f390, %f541, %f548;
	fma.rn.f32 	%f553, %f465, %f541, %f549;
	fma.rn.f32 	%f554, %f537, %f541, %f550;
	fma.rn.f32 	%f555, %f393, %f542, %f551;
	fma.rn.f32 	%f556, %f394, %f542, %f552;
	fma.rn.f32 	%f557, %f466, %f542, %f553;
	fma.rn.f32 	%f558, %f538, %f542, %f554;
	ld.shared.f32 	%f559, [%r155+1728];
	ld.shared.f32 	%f560, [%r155+1764];
	ld.shared.f32 	%f561, [%r155+1800];
	ld.shared.f32 	%f562, [%r155+1836];
	ld.shared.f32 	%f563, [%r155+1944];
	ld.shared.f32 	%f564, [%r155+1980];
	ld.shared.f32 	%f565, [%r155+2016];
	ld.shared.f32 	%f566, [%r155+2052];
	ld.shared.f32 	%f567, [%r155+2160];
	ld.shared.f32 	%f568, [%r155+2196];
	ld.shared.f32 	%f569, [%r155+2232];
	ld.shared.f32 	%f570, [%r155+2268];
	ld.shared.f32 	%f571, [%r155+2376];
	ld.shared.f32 	%f572, [%r155+2412];
	ld.shared.f32 	%f573, [%r155+2448];
	ld.shared.f32 	%f574, [%r155+2484];
	ld.shared.f32 	%f575, [%r158+288];
	ld.shared.f32 	%f576, [%r158+324];
	ld.shared.f32 	%f577, [%r158+360];
	ld.shared.f32 	%f578, [%r158+396];
	fma.rn.f32 	%f579, %f559, %f575, %f555;
	fma.rn.f32 	%f580, %f560, %f575, %f556;
	fma.rn.f32 	%f581, %f561, %f575, %f557;
	fma.rn.f32 	%f582, %f562, %f575, %f558;
	fma.rn.f32 	%f583, %f563, %f576, %f579;
	fma.rn.f32 	%f584, %f564, %f576, %f580;
	fma.rn.f32 	%f585, %f565, %f576, %f581;
	fma.rn.f32 	%f586, %f566, %f576, %f582;
	fma.rn.f32 	%f587, %f567, %f577, %f583;
	fma.rn.f32 	%f588, %f568, %f577, %f584;
	fma.rn.f32 	%f589, %f569, %f577, %f585;
	fma.rn.f32 	%f590, %f570, %f577, %f586;
	fma.rn.f32 	%f591, %f571, %f578, %f587;
	fma.rn.f32 	%f592, %f572, %f578, %f588;
	fma.rn.f32 	%f593, %f573, %f578, %f589;
	fma.rn.f32 	%f594, %f574, %f578, %f590;
	ld.shared.f32 	%f595, [%r155+1732];
	ld.shared.f32 	%f596, [%r155+1768];
	ld.shared.f32 	%f597, [%r155+1804];
	ld.shared.f32 	%f598, [%r155+1840];
	ld.shared.f32 	%f599, [%r155+1948];
	ld.shared.f32 	%f600, [%r155+1984];
	ld.shared.f32 	%f601, [%r155+2020];
	ld.shared.f32 	%f602, [%r155+2056];
	ld.shared.f32 	%f603, [%r155+2164];
	ld.shared.f32 	%f604, [%r155+2200];
	ld.shared.f32 	%f605, [%r155+2236];
	ld.shared.f32 	%f606, [%r155+2272];
	ld.shared.f32 	%f607, [%r155+2380];
	ld.shared.f32 	%f608, [%r155+2416];
	ld.shared.f32 	%f609, [%r155+2452];
	ld.shared.f32 	%f610, [%r155+2488];
	ld.shared.f32 	%f611, [%r158+292];
	ld.shared.f32 	%f612, [%r158+328];
	ld.shared.f32 	%f613, [%r158+364];
	ld.shared.f32 	%f614, [%r158+400];
	fma.rn.f32 	%f615, %f595, %f611, %f591;
	fma.rn.f32 	%f616, %f596, %f611, %f592;
	fma.rn.f32 	%f617, %f597, %f611, %f593;
	fma.rn.f32 	%f618, %f598, %f611, %f594;
	fma.rn.f32 	%f619, %f599, %f612, %f615;
	fma.rn.f32 	%f620, %f600, %f612, %f616;
	fma.rn.f32 	%f621, %f601, %f612, %f617;
	fma.rn.f32 	%f622, %f602, %f612, %f618;
	fma.rn.f32 	%f623, %f603, %f613, %f619;
	fma.rn.f32 	%f624, %f604, %f613, %f620;
	fma.rn.f32 	%f625, %f605, %f613, %f621;
	fma.rn.f32 	%f626, %f606, %f613, %f622;
	fma.rn.f32 	%f627, %f607, %f614, %f623;
	fma.rn.f32 	%f628, %f608, %f614, %f624;
	fma.rn.f32 	%f629, %f609, %f614, %f625;
	fma.rn.f32 	%f630, %f610, %f614, %f626;
	ld.shared.f32 	%f631, [%r155+1736];
	ld.shared.f32 	%f632, [%r155+1772];
	ld.shared.f32 	%f633, [%r155+1808];
	ld.shared.f32 	%f634, [%r155+1844];
	ld.shared.f32 	%f635, [%r155+1952];
	ld.shared.f32 	%f636, [%r155+1988];
	ld.shared.f32 	%f637, [%r155+2024];
	ld.shared.f32 	%f638, [%r155+2060];
	ld.shared.f32 	%f639, [%r155+2168];
	ld.shared.f32 	%f640, [%r155+2204];
	ld.shared.f32 	%f641, [%r155+2240];
	ld.shared.f32 	%f642, [%r155+2276];
	ld.shared.f32 	%f643, [%r155+2384];
	ld.shared.f32 	%f644, [%r155+2420];
	ld.shared.f32 	%f645, [%r155+2456];
	ld.shared.f32 	%f646, [%r155+2492];
	ld.shared.f32 	%f647, [%r158+296];
	ld.shared.f32 	%f648, [%r158+332];
	ld.shared.f32 	%f649, [%r158+368];
	ld.shared.f32 	%f650, [%r158+404];
	fma.rn.f32 	%f651, %f631, %f647, %f627;
	fma.rn.f32 	%f652, %f632, %f647, %f628;
	fma.rn.f32 	%f653, %f633, %f647, %f629;
	fma.rn.f32 	%f654, %f634, %f647, %f630;
	fma.rn.f32 	%f655, %f635, %f648, %f651;
	fma.rn.f32 	%f656, %f636, %f648, %f652;
	fma.rn.f32 	%f657, %f637, %f648, %f653;
	fma.rn.f32 	%f658, %f638, %f648, %f654;
	fma.rn.f32 	%f659, %f639, %f649, %f655;
	fma.rn.f32 	%f660, %f640, %f649, %f656;
	fma.rn.f32 	%f661, %f641, %f649, %f657;
	fma.rn.f32 	%f662, %f642, %f649, %f658;
	fma.rn.f32 	%f663, %f643, %f650, %f659;
	fma.rn.f32 	%f664, %f644, %f650, %f660;
	fma.rn.f32 	%f665, %f645, %f650, %f661;
	fma.rn.f32 	%f666, %f646, %f650, %f662;
	ld.shared.f32 	%f667, [%r155+1872];
	ld.shared.f32 	%f668, [%r155+2088];
	ld.shared.f32 	%f669, [%r155+2304];
	ld.shared.f32 	%f670, [%r155+2520];
	ld.shared.f32 	%f671, [%r158+300];
	ld.shared.f32 	%f672, [%r158+336];
	ld.shared.f32 	%f673, [%r158+372];
	ld.shared.f32 	%f674, [%r158+408];
	fma.rn.f32 	%f675, %f560, %f671, %f663;
	fma.rn.f32 	%f676, %f561, %f671, %f664;
	fma.rn.f32 	%f677, %f562, %f671, %f665;
	fma.rn.f32 	%f678, %f667, %f671, %f666;
	fma.rn.f32 	%f679, %f564, %f672, %f675;
	fma.rn.f32 	%f680, %f565, %f672, %f676;
	fma.rn.f32 	%f681, %f566, %f672, %f677;
	fma.rn.f32 	%f682, %f668, %f672, %f678;
	fma.rn.f32 	%f683, %f568, %f673, %f679;
	fma.rn.f32 	%f684, %f569, %f673, %f680;
	fma.rn.f32 	%f685, %f570, %f673, %f681;
	fma.rn.f32 	%f686, %f669, %f673, %f682;
	fma.rn.f32 	%f687, %f572, %f674, %f683;
	fma.rn.f32 	%f688, %f573, %f674, %f684;
	fma.rn.f32 	%f689, %f574, %f674, %f685;
	fma.rn.f32 	%f690, %f670, %f674, %f686;
	ld.shared.f32 	%f691, [%r155+1876];
	ld.shared.f32 	%f692, [%r155+2092];
	ld.shared.f32 	%f693, [%r155+2308];
	ld.shared.f32 	%f694, [%r155+2524];
	ld.shared.f32 	%f695, [%r158+304];
	ld.shared.f32 	%f696, [%r158+340];
	ld.shared.f32 	%f697, [%r158+376];
	ld.shared.f32 	%f698, [%r158+412];
	fma.rn.f32 	%f699, %f596, %f695, %f687;
	fma.rn.f32 	%f700, %f597, %f695, %f688;
	fma.rn.f32 	%f701, %f598, %f695, %f689;
	fma.rn.f32 	%f702, %f691, %f695, %f690;
	fma.rn.f32 	%f703, %f600, %f696, %f699;
	fma.rn.f32 	%f704, %f601, %f696, %f700;
	fma.rn.f32 	%f705, %f602, %f696, %f701;
	fma.rn.f32 	%f706, %f692, %f696, %f702;
	fma.rn.f32 	%f707, %f604, %f697, %f703;
	fma.rn.f32 	%f708, %f605, %f697, %f704;
	fma.rn.f32 	%f709, %f606, %f697, %f705;
	fma.rn.f32 	%f710, %f693, %f697, %f706;
	fma.rn.f32 	%f711, %f608, %f698, %f707;
	fma.rn.f32 	%f712, %f609, %f698, %f708;
	fma.rn.f32 	%f713, %f610, %f698, %f709;
	fma.rn.f32 	%f714, %f694, %f698, %f710;
	ld.shared.f32 	%f715, [%r155+1880];
	ld.shared.f32 	%f716, [%r155+2096];
	ld.shared.f32 	%f717, [%r155+2312];
	ld.shared.f32 	%f718, [%r155+2528];
	ld.shared.f32 	%f719, [%r158+308];
	ld.shared.f32 	%f720, [%r158+344];
	ld.shared.f32 	%f721, [%r158+380];
	ld.shared.f32 	%f722, [%r158+416];
	fma.rn.f32 	%f723, %f632, %f719, %f711;
	fma.rn.f32 	%f724, %f633, %f719, %f712;
	fma.rn.f32 	%f725, %f634, %f719, %f713;
	fma.rn.f32 	%f726, %f715, %f719, %f714;
	fma.rn.f32 	%f727, %f636, %f720, %f723;
	fma.rn.f32 	%f728, %f637, %f720, %f724;
	fma.rn.f32 	%f729, %f638, %f720, %f725;
	fma.rn.f32 	%f730, %f716, %f720, %f726;
	fma.rn.f32 	%f731, %f640, %f721, %f727;
	fma.rn.f32 	%f732, %f641, %f721, %f728;
	fma.rn.f32 	%f733, %f642, %f721, %f729;
	fma.rn.f32 	%f734, %f717, %f721, %f730;
	fma.rn.f32 	%f735, %f644, %f722, %f731;
	fma.rn.f32 	%f736, %f645, %f722, %f732;
	fma.rn.f32 	%f737, %f646, %f722, %f733;
	fma.rn.f32 	%f738, %f718, %f722, %f734;
	ld.shared.f32 	%f739, [%r155+1908];
	ld.shared.f32 	%f740, [%r155+2124];
	ld.shared.f32 	%f741, [%r155+2340];
	ld.shared.f32 	%f742, [%r155+2556];
	ld.shared.f32 	%f743, [%r158+312];
	ld.shared.f32 	%f744, [%r158+348];
	ld.shared.f32 	%f745, [%r158+384];
	ld.shared.f32 	%f746, [%r158+420];
	fma.rn.f32 	%f747, %f561, %f743, %f735;
	fma.rn.f32 	%f748, %f562, %f743, %f736;
	fma.rn.f32 	%f749, %f667, %f743, %f737;
	fma.rn.f32 	%f750, %f739, %f743, %f738;
	fma.rn.f32 	%f751, %f565, %f744, %f747;
	fma.rn.f32 	%f752, %f566, %f744, %f748;
	fma.rn.f32 	%f753, %f668, %f744, %f749;
	fma.rn.f32 	%f754, %f740, %f744, %f750;
	fma.rn.f32 	%f755, %f569, %f745, %f751;
	fma.rn.f32 	%f756, %f570, %f745, %f752;
	fma.rn.f32 	%f757, %f669, %f745, %f753;
	fma.rn.f32 	%f758, %f741, %f745, %f754;
	fma.rn.f32 	%f759, %f573, %f746, %f755;
	fma.rn.f32 	%f760, %f574, %f746, %f756;
	fma.rn.f32 	%f761, %f670, %f746, %f757;
	fma.rn.f32 	%f762, %f742, %f746, %f758;
	ld.shared.f32 	%f763, [%r155+1912];
	ld.shared.f32 	%f764, [%r155+2128];
	ld.shared.f32 	%f765, [%r155+2344];
	ld.shared.f32 	%f766, [%r155+2560];
	ld.shared.f32 	%f767, [%r158+316];
	ld.shared.f32 	%f768, [%r158+352];
	ld.shared.f32 	%f769, [%r158+388];
	ld.shared.f32 	%f770, [%r158+424];
	fma.rn.f32 	%f771, %f597, %f767, %f759;
	fma.rn.f32 	%f772, %f598, %f767, %f760;
	fma.rn.f32 	%f773, %f691, %f767, %f761;
	fma.rn.f32 	%f774, %f763, %f767, %f762;
	fma.rn.f32 	%f775, %f601, %f768, %f771;
	fma.rn.f32 	%f776, %f602, %f768, %f772;
	fma.rn.f32 	%f777, %f692, %f768, %f773;
	fma.rn.f32 	%f778, %f764, %f768, %f774;
	fma.rn.f32 	%f779, %f605, %f769, %f775;
	fma.rn.f32 	%f780, %f606, %f769, %f776;
	fma.rn.f32 	%f781, %f693, %f769, %f777;
	fma.rn.f32 	%f782, %f765, %f769, %f778;
	fma.rn.f32 	%f783, %f609, %f770, %f779;
	fma.rn.f32 	%f784, %f610, %f770, %f780;
	fma.rn.f32 	%f785, %f694, %f770, %f781;
	fma.rn.f32 	%f786, %f766, %f770, %f782;
	ld.shared.f32 	%f787, [%r155+1916];
	ld.shared.f32 	%f788, [%r155+2132];
	ld.shared.f32 	%f789, [%r155+2348];
	ld.shared.f32 	%f790, [%r155+2564];
	ld.shared.f32 	%f791, [%r158+320];
	ld.shared.f32 	%f792, [%r158+356];
	ld.shared.f32 	%f793, [%r158+392];
	ld.shared.f32 	%f794, [%r158+428];
	fma.rn.f32 	%f795, %f633, %f791, %f783;
	fma.rn.f32 	%f796, %f634, %f791, %f784;
	fma.rn.f32 	%f797, %f715, %f791, %f785;
	fma.rn.f32 	%f798, %f787, %f791, %f786;
	fma.rn.f32 	%f799, %f637, %f792, %f795;
	fma.rn.f32 	%f800, %f638, %f792, %f796;
	fma.rn.f32 	%f801, %f716, %f792, %f797;
	fma.rn.f32 	%f802, %f788, %f792, %f798;
	fma.rn.f32 	%f803, %f641, %f793, %f799;
	fma.rn.f32 	%f804, %f642, %f793, %f800;
	fma.rn.f32 	%f805, %f717, %f793, %f801;
	fma.rn.f32 	%f806, %f789, %f793, %f802;
	fma.rn.f32 	%f807, %f645, %f794, %f803;
	fma.rn.f32 	%f808, %f646, %f794, %f804;
	fma.rn.f32 	%f809, %f718, %f794, %f805;
	fma.rn.f32 	%f810, %f790, %f794, %f806;
	ld.shared.f32 	%f811, [%r155+2592];
	ld.shared.f32 	%f812, [%r155+2628];
	ld.shared.f32 	%f813, [%r155+2664];
	ld.shared.f32 	%f814, [%r155+2700];
	ld.shared.f32 	%f815, [%r155+2808];
	ld.shared.f32 	%f816, [%r155+2844];
	ld.shared.f32 	%f817, [%r155+2880];
	ld.shared.f32 	%f818, [%r155+2916];
	ld.shared.f32 	%f819, [%r155+3024];
	ld.shared.f32 	%f820, [%r155+3060];
	ld.shared.f32 	%f821, [%r155+3096];
	ld.shared.f32 	%f822, [%r155+3132];
	ld.shared.f32 	%f823, [%r155+3240];
	ld.shared.f32 	%f824, [%r155+3276];
	ld.shared.f32 	%f825, [%r155+3312];
	ld.shared.f32 	%f826, [%r155+3348];
	ld.shared.f32 	%f827, [%r158+432];
	ld.shared.f32 	%f828, [%r158+468];
	ld.shared.f32 	%f829, [%r158+504];
	ld.shared.f32 	%f830, [%r158+540];
	fma.rn.f32 	%f831, %f811, %f827, %f807;
	fma.rn.f32 	%f832, %f812, %f827, %f808;
	fma.rn.f32 	%f833, %f813, %f827, %f809;
	fma.rn.f32 	%f834, %f814, %f827, %f810;
	fma.rn.f32 	%f835, %f815, %f828, %f831;
	fma.rn.f32 	%f836, %f816, %f828, %f832;
	fma.rn.f32 	%f837, %f817, %f828, %f833;
	fma.rn.f32 	%f838, %f818, %f828, %f834;
	fma.rn.f32 	%f839, %f819, %f829, %f835;
	fma.rn.f32 	%f840, %f820, %f829, %f836;
	fma.rn.f32 	%f841, %f821, %f829, %f837;
	fma.rn.f32 	%f842, %f822, %f829, %f838;
	fma.rn.f32 	%f843, %f823, %f830, %f839;
	fma.rn.f32 	%f844, %f824, %f830, %f840;
	fma.rn.f32 	%f845, %f825, %f830, %f841;
	fma.rn.f32 	%f846, %f826, %f830, %f842;
	ld.shared.f32 	%f847, [%r155+2596];
	ld.shared.f32 	%f848, [%r155+2632];
	ld.shared.f32 	%f849, [%r155+2668];
	ld.shared.f32 	%f850, [%r155+2704];
	ld.shared.f32 	%f851, [%r155+2812];
	ld.shared.f32 	%f852, [%r155+2848];
	ld.shared.f32 	%f853, [%r155+2884];
	ld.shared.f32 	%f854, [%r155+2920];
	ld.shared.f32 	%f855, [%r155+3028];
	ld.shared.f32 	%f856, [%r155+3064];
	ld.shared.f32 	%f857, [%r155+3100];
	ld.shared.f32 	%f858, [%r155+3136];
	ld.shared.f32 	%f859, [%r155+3244];
	ld.shared.f32 	%f860, [%r155+3280];
	ld.shared.f32 	%f861, [%r155+3316];
	ld.shared.f32 	%f862, [%r155+3352];
	ld.shared.f32 	%f863, [%r158+436];
	ld.shared.f32 	%f864, [%r158+472];
	ld.shared.f32 	%f865, [%r158+508];
	ld.shared.f32 	%f866, [%r158+544];
	fma.rn.f32 	%f867, %f847, %f863, %f843;
	fma.rn.f32 	%f868, %f848, %f863, %f844;
	fma.rn.f32 	%f869, %f849, %f863, %f845;
	fma.rn.f32 	%f870, %f850, %f863, %f846;
	fma.rn.f32 	%f871, %f851, %f864, %f867;
	fma.rn.f32 	%f872, %f852, %f864, %f868;
	fma.rn.f32 	%f873, %f853, %f864, %f869;
	fma.rn.f32 	%f874, %f854, %f864, %f870;
	fma.rn.f32 	%f875, %f855, %f865, %f871;
	fma.rn.f32 	%f876, %f856, %f865, %f872;
	fma.rn.f32 	%f877, %f857, %f865, %f873;
	fma.rn.f32 	%f878, %f858, %f865, %f874;
	fma.rn.f32 	%f879, %f859, %f866, %f875;
	fma.rn.f32 	%f880, %f860, %f866, %f876;
	fma.rn.f32 	%f881, %f861, %f866, %f877;
	fma.rn.f32 	%f882, %f862, %f866, %f878;
	ld.shared.f32 	%f883, [%r155+2600];
	ld.shared.f32 	%f884, [%r155+2636];
	ld.shared.f32 	%f885, [%r155+2672];
	ld.shared.f32 	%f886, [%r155+2708];
	ld.shared.f32 	%f887, [%r155+2816];
	ld.shared.f32 	%f888, [%r155+2852];
	ld.shared.f32 	%f889, [%r155+2888];
	ld.shared.f32 	%f890, [%r155+2924];
	ld.shared.f32 	%f891, [%r155+3032];
	ld.shared.f32 	%f892, [%r155+3068];
	ld.shared.f32 	%f893, [%r155+3104];
	ld.shared.f32 	%f894, [%r155+3140];
	ld.shared.f32 	%f895, [%r155+3248];
	ld.shared.f32 	%f896, [%r155+3284];
	ld.shared.f32 	%f897, [%r155+3320];
	ld.shared.f32 	%f898, [%r155+3356];
	ld.shared.f32 	%f899, [%r158+440];
	ld.shared.f32 	%f900, [%r158+476];
	ld.shared.f32 	%f901, [%r158+512];
	ld.shared.f32 	%f902, [%r158+548];
	fma.rn.f32 	%f903, %f883, %f899, %f879;
	fma.rn.f32 	%f904, %f884, %f899, %f880;
	fma.rn.f32 	%f905, %f885, %f899, %f881;
	fma.rn.f32 	%f906, %f886, %f899, %f882;
	fma.rn.f32 	%f907, %f887, %f900, %f903;
	fma.rn.f32 	%f908, %f888, %f900, %f904;
	fma.rn.f32 	%f909, %f889, %f900, %f905;
	fma.rn.f32 	%f910, %f890, %f900, %f906;
	fma.rn.f32 	%f911, %f891, %f901, %f907;
	fma.rn.f32 	%f912, %f892, %f901, %f908;
	fma.rn.f32 	%f913, %f893, %f901, %f909;
	fma.rn.f32 	%f914, %f894, %f901, %f910;
	fma.rn.f32 	%f915, %f895, %f902, %f911;
	fma.rn.f32 	%f916, %f896, %f902, %f912;
	fma.rn.f32 	%f917, %f897, %f902, %f913;
	fma.rn.f32 	%f918, %f898, %f902, %f914;
	ld.shared.f32 	%f919, [%r155+2736];
	ld.shared.f32 	%f920, [%r155+2952];
	ld.shared.f32 	%f921, [%r155+3168];
	ld.shared.f32 	%f922, [%r155+3384];
	ld.shared.f32 	%f923, [%r158+444];
	ld.shared.f32 	%f924, [%r158+480];
	ld.shared.f32 	%f925, [%r158+516];
	ld.shared.f32 	%f926, [%r158+552];
	fma.rn.f32 	%f927, %f812, %f923, %f915;
	fma.rn.f32 	%f928, %f813, %f923, %f916;
	fma.rn.f32 	%f929, %f814, %f923, %f917;
	fma.rn.f32 	%f930, %f919, %f923, %f918;
	fma.rn.f32 	%f931, %f816, %f924, %f927;
	fma.rn.f32 	%f932, %f817, %f924, %f928;
	fma.rn.f32 	%f933, %f818, %f924, %f929;
	fma.rn.f32 	%f934, %f920, %f924, %f930;
	fma.rn.f32 	%f935, %f820, %f925, %f931;
	fma.rn.f32 	%f936, %f821, %f925, %f932;
	fma.rn.f32 	%f937, %f822, %f925, %f933;
	fma.rn.f32 	%f938, %f921, %f925, %f934;
	fma.rn.f32 	%f939, %f824, %f926, %f935;
	fma.rn.f32 	%f940, %f825, %f926, %f936;
	fma.rn.f32 	%f941, %f826, %f926, %f937;
	fma.rn.f32 	%f942, %f922, %f926, %f938;
	ld.shared.f32 	%f943, [%r155+2740];
	ld.shared.f32 	%f944, [%r155+2956];
	ld.shared.f32 	%f945, [%r155+3172];
	ld.shared.f32 	%f946, [%r155+3388];
	ld.shared.f32 	%f947, [%r158+448];
	ld.shared.f32 	%f948, [%r158+484];
	ld.shared.f32 	%f949, [%r158+520];
	ld.shared.f32 	%f950, [%r158+556];
	fma.rn.f32 	%f951, %f848, %f947, %f939;
	fma.rn.f32 	%f952, %f849, %f947, %f940;
	fma.rn.f32 	%f953, %f850, %f947, %f941;
	fma.rn.f32 	%f954, %f943, %f947, %f942;
	fma.rn.f32 	%f955, %f852, %f948, %f951;
	fma.rn.f32 	%f956, %f853, %f948, %f952;
	fma.rn.f32 	%f957, %f854, %f948, %f953;
	fma.rn.f32 	%f958, %f944, %f948, %f954;
	fma.rn.f32 	%f959, %f856, %f949, %f955;
	fma.rn.f32 	%f960, %f857, %f949, %f956;
	fma.rn.f32 	%f961, %f858, %f949, %f957;
	fma.rn.f32 	%f962, %f945, %f949, %f958;
	fma.rn.f32 	%f963, %f860, %f950, %f959;
	fma.rn.f32 	%f964, %f861, %f950, %f960;
	fma.rn.f32 	%f965, %f862, %f950, %f961;
	fma.rn.f32 	%f966, %f946, %f950, %f962;
	ld.shared.f32 	%f967, [%r155+2744];
	ld.shared.f32 	%f968, [%r155+2960];
	ld.shared.f32 	%f969, [%r155+3176];
	ld.shared.f32 	%f970, [%r155+3392];
	ld.shared.f32 	%f971, [%r158+452];
	ld.shared.f32 	%f972, [%r158+488];
	ld.shared.f32 	%f973, [%r158+524];
	ld.shared.f32 	%f974, [%r158+560];
	fma.rn.f32 	%f975, %f884, %f971, %f963;
	fma.rn.f32 	%f976, %f885, %f971, %f964;
	fma.rn.f32 	%f977, %f886, %f971, %f965;
	fma.rn.f32 	%f978, %f967, %f971, %f966;
	fma.rn.f32 	%f979, %f888, %f972, %f975;
	fma.rn.f32 	%f980, %f889, %f972, %f976;
	fma.rn.f32 	%f981, %f890, %f972, %f977;
	fma.rn.f32 	%f982, %f968, %f972, %f978;
	fma.rn.f32 	%f983, %f892, %f973, %f979;
	fma.rn.f32 	%f984, %f893, %f973, %f980;
	fma.rn.f32 	%f985, %f894, %f973, %f981;
	fma.rn.f32 	%f986, %f969, %f973, %f982;
	fma.rn.f32 	%f987, %f896, %f974, %f983;
	fma.rn.f32 	%f988, %f897, %f974, %f984;
	fma.rn.f32 	%f989, %f898, %f974, %f985;
	fma.rn.f32 	%f990, %f970, %f974, %f986;
	ld.shared.f32 	%f991, [%r155+2772];
	ld.shared.f32 	%f992, [%r155+2988];
	ld.shared.f32 	%f993, [%r155+3204];
	ld.shared.f32 	%f994, [%r155+3420];
	ld.shared.f32 	%f995, [%r158+456];
	ld.shared.f32 	%f996, [%r158+492];
	ld.shared.f32 	%f997, [%r158+528];
	ld.shared.f32 	%f998, [%r158+564];
	fma.rn.f32 	%f999, %f813, %f995, %f987;
	fma.rn.f32 	%f1000, %f814, %f995, %f988;
	fma.rn.f32 	%f1001, %f919, %f995, %f989;
	fma.rn.f32 	%f1002, %f991, %f995, %f990;
	fma.rn.f32 	%f1003, %f817, %f996, %f999;
	fma.rn.f32 	%f1004, %f818, %f996, %f1000;
	fma.rn.f32 	%f1005, %f920, %f996, %f1001;
	fma.rn.f32 	%f1006, %f992, %f996, %f1002;
	fma.rn.f32 	%f1007, %f821, %f997, %f1003;
	fma.rn.f32 	%f1008, %f822, %f997, %f1004;
	fma.rn.f32 	%f1009, %f921, %f997, %f1005;
	fma.rn.f32 	%f1010, %f993, %f997, %f1006;
	fma.rn.f32 	%f1011, %f825, %f998, %f1007;
	fma.rn.f32 	%f1012, %f826, %f998, %f1008;
	fma.rn.f32 	%f1013, %f922, %f998, %f1009;
	fma.rn.f32 	%f1014, %f994, %f998, %f1010;
	ld.shared.f32 	%f1015, [%r155+2776];
	ld.shared.f32 	%f1016, [%r155+2992];
	ld.shared.f32 	%f1017, [%r155+3208];
	ld.shared.f32 	%f1018, [%r155+3424];
	ld.shared.f32 	%f1019, [%r158+460];
	ld.shared.f32 	%f1020, [%r158+496];
	ld.shared.f32 	%f1021, [%r158+532];
	ld.shared.f32 	%f1022, [%r158+568];
	fma.rn.f32 	%f1023, %f849, %f1019, %f1011;
	fma.rn.f32 	%f1024, %f850, %f1019, %f1012;
	fma.rn.f32 	%f1025, %f943, %f1019, %f1013;
	fma.rn.f32 	%f1026, %f1015, %f1019, %f1014;
	fma.rn.f32 	%f1027, %f853, %f1020, %f1023;
	fma.rn.f32 	%f1028, %f854, %f1020, %f1024;
	fma.rn.f32 	%f1029, %f944, %f1020, %f1025;
	fma.rn.f32 	%f1030, %f1016, %f1020, %f1026;
	fma.rn.f32 	%f1031, %f857, %f1021, %f1027;
	fma.rn.f32 	%f1032, %f858, %f1021, %f1028;
	fma.rn.f32 	%f1033, %f945, %f1021, %f1029;
	fma.rn.f32 	%f1034, %f1017, %f1021, %f1030;
	fma.rn.f32 	%f1035, %f861, %f1022, %f1031;
	fma.rn.f32 	%f1036, %f862, %f1022, %f1032;
	fma.rn.f32 	%f1037, %f946, %f1022, %f1033;
	fma.rn.f32 	%f1038, %f1018, %f1022, %f1034;
	ld.shared.f32 	%f1039, [%r155+2780];
	ld.shared.f32 	%f1040, [%r155+2996];
	ld.shared.f32 	%f1041, [%r155+3212];
	ld.shared.f32 	%f1042, [%r155+3428];
	ld.shared.f32 	%f1043, [%r158+464];
	ld.shared.f32 	%f1044, [%r158+500];
	ld.shared.f32 	%f1045, [%r158+536];
	ld.shared.f32 	%f1046, [%r158+572];
	fma.rn.f32 	%f1047, %f885, %f1043, %f1035;
	fma.rn.f32 	%f1048, %f886, %f1043, %f1036;
	fma.rn.f32 	%f1049, %f967, %f1043, %f1037;
	fma.rn.f32 	%f1050, %f1039, %f1043, %f1038;
	fma.rn.f32 	%f1051, %f889, %f1044, %f1047;
	fma.rn.f32 	%f1052, %f890, %f1044, %f1048;
	fma.rn.f32 	%f1053, %f968, %f1044, %f1049;
	fma.rn.f32 	%f1054, %f1040, %f1044, %f1050;
	fma.rn.f32 	%f1055, %f893, %f1045, %f1051;
	fma.rn.f32 	%f1056, %f894, %f1045, %f1052;
	fma.rn.f32 	%f1057, %f969, %f1045, %f1053;
	fma.rn.f32 	%f1058, %f1041, %f1045, %f1054;
	fma.rn.f32 	%f1062, %f897, %f1046, %f1055;
	fma.rn.f32 	%f1061, %f898, %f1046, %f1056;
	fma.rn.f32 	%f1060, %f970, %f1046, %f1057;
	fma.rn.f32 	%f1059, %f1042, %f1046, %f1058;
	mov.b32 	%r163, 1;
	mov.pred 	%p91, 0;
	@%p14 bra 	$L__BB0_1;
	ld.param.u64 	%rd29, [default_function_kernel0_param_2];
	cvta.to.global.u64 	%rd24, %rd29;
	add.s32 	%r159, %r3, %r1;
	mad.lo.s32 	%r160, %r14, 12544, %r159;
	add.s32 	%r161, %r160, %r4;
	add.s32 	%r162, %r161, %r2;
	mul.wide.u32 	%rd25, %r162, 4;
	add.s64 	%rd26, %rd24, %rd25;
	st.global.f32 	[%rd26], %f1062;
	st.global.f32 	[%rd26+112], %f1061;
	st.global.f32 	[%rd26+224], %f1060;
	st.global.f32 	[%rd26+336], %f1059;
	ret;

}


// ===== COMPILED SASS (sm_100) =====

	.target	sm_100

	.elftype	@"ET_EXEC"


//--------------------- .note.nv.tkinfo           --------------------------
	.section	.note.nv.tkinfo,"",@"SHT_NOTE"
	.sectionflags	@"SHF_NOTE_NV_TKINFO"
	.tkinfo
        /*0018*/ 	.word	0x00000002
        /*0030*/ 	.string	""
        /*0030*/ 	.string	"ptxas"
        /*0030*/ 	.string	"Cuda compilation tools, release 13.0, V13.0.88"
        /*0030*/ 	.string	"Build cuda_13.0.r13.0/compiler.36424714_0"
        /*0030*/ 	.string	"-arch sm_100 -m 64 "



//--------------------- .note.nv.cuinfo           --------------------------
	.section	.note.nv.cuinfo,"",@"SHT_NOTE"
	.sectionflags	@"SHF_NOTE_NV_CUINFO"
        /*0018*/ 	.short	0x0002
        /*001a*/ 	.short	0x0064
        /*001c*/ 	.short	0x0082
	.zero		2


//--------------------- .nv.info                  --------------------------
	.section	.nv.info,"",@"SHT_CUDA_INFO"
	.align	4


	//----- nvinfo : EIATTR_REGCOUNT
	.align		4
        /*0000*/ 	.byte	0x04, 0x2f
        /*0002*/ 	.short	(.L_1 - .L_0)
	.align		4
.L_0:
        /*0004*/ 	.word	index@(default_function_kernel0)
        /*0008*/ 	.word	0x00000054


	//----- nvinfo : EIATTR_FRAME_SIZE
	.align		4
.L_1:
        /*000c*/ 	.byte	0x04, 0x11
        /*000e*/ 	.short	(.L_3 - .L_2)
	.align		4
.L_2:
        /*0010*/ 	.word	index@(default_function_kernel0)
        /*0014*/ 	.word	0x00000000


	//----- nvinfo : EIATTR_MIN_STACK_SIZE
	.align		4
.L_3:
        /*0018*/ 	.byte	0x04, 0x12
        /*001a*/ 	.short	(.L_5 - .L_4)
	.align		4
.L_4:
        /*001c*/ 	.word	index@(default_function_kernel0)
        /*0020*/ 	.word	0x00000000
.L_5:


//--------------------- .nv.compat                --------------------------
	.section	.nv.compat,"",@"SHT_CUDA_COMPAT_INFO"
	.align	4
        /*0000*/ 	.byte	0x02, 0x09, 0x00, 0x00, 0x02, 0x02, 0x01, 0x00, 0x02, 0x05, 0x05, 0x00, 0x03, 0x07, 0x01, 0x01
        /*0010*/ 	.byte	0x02, 0x03, 0x00, 0x00, 0x02, 0x06, 0x01, 0x00, 0x04, 0x0b, 0x08, 0x00, 0x09, 0x00, 0x00, 0x00
        /*0020*/ 	.byte	0x00, 0x00, 0x00, 0x00


//--------------------- .nv.info.default_function_kernel0 --------------------------
	.section	.nv.info.default_function_kernel0,"",@"SHT_CUDA_INFO"
	.sectionflags	@""
	.align	4


	//----- nvinfo : EIATTR_CUDA_API_VERSION
	.align		4
        /*0000*/ 	.byte	0x04, 0x37
        /*0002*/ 	.short	(.L_7 - .L_6)
.L_6:
        /*0004*/ 	.word	0x00000082


	//----- nvinfo : EIATTR_KPARAM_INFO
	.align		4
.L_7:
        /*0008*/ 	.byte	0x04, 0x17
        /*000a*/ 	.short	(.L_9 - .L_8)
.L_8:
        /*000c*/ 	.word	0x00000000
        /*0010*/ 	.short	0x0002
        /*0012*/ 	.short	0x0010
        /*0014*/ 	.byte	0x00, 0xf5, 0x21, 0x00


	//----- nvinfo : EIATTR_KPARAM_INFO
	.align		4
.L_9:
        /*0018*/ 	.byte	0x04, 0x17
        /*001a*/ 	.short	(.L_11 - .L_10)
.L_10:
        /*001c*/ 	.word	0x00000000
        /*0020*/ 	.short	0x0001
        /*0022*/ 	.short	0x0008
        /*0024*/ 	.byte	0x00, 0xf5, 0x21, 0x00


	//----- nvinfo : EIATTR_KPARAM_INFO
	.align		4
.L_11:
        /*0028*/ 	.byte	0x04, 0x17
        /*002a*/ 	.short	(.L_13 - .L_12)
.L_12:
        /*002c*/ 	.word	0x00000000
        /*0030*/ 	.short	0x0000
        /*0032*/ 	.short	0x0000
        /*0034*/ 	.byte	0x00, 0xf5, 0x21, 0x00


	//----- nvinfo : EIATTR_SPARSE_MMA_MASK
	.align		4
.L_13:
        /*0038*/ 	.byte	0x03, 0x50
        /*003a*/ 	.short	0x0000


	//----- nvinfo : EIATTR_MAXREG_COUNT
	.align		4
        /*003c*/ 	.byte	0x03, 0x1b
        /*003e*/ 	.short	0x00ff


	//----- nvinfo : EIATTR_NUM_BARRIERS
	.align		4
        /*0040*/ 	.byte	0x02, 0x4c
        /*0042*/ 	.byte	0x01
	.zero		1


	//----- nvinfo : EIATTR_MERCURY_ISA_VERSION
	.align		4
        /*0044*/ 	.byte	0x03, 0x5f
        /*0046*/ 	.short	0x0101


	//----- nvinfo : EIATTR_VRC_CTA_INIT_COUNT
	.align		4
        /*0048*/ 	.byte	0x02, 0x4a
	.zero		1
	.zero		1


	//----- nvinfo : EIATTR_EXIT_INSTR_OFFSETS
	.align		4
        /*004c*/ 	.byte	0x04, 0x1c
        /*004e*/ 	.short	(.L_15 - .L_14)


	//   ....[0]....
.L_14:
        /*0050*/ 	.word	0x00004f70


	//----- nvinfo : EIATTR_CRS_STACK_SIZE
	.align		4
.L_15:
        /*0054*/ 	.byte	0x04, 0x1e
        /*0056*/ 	.short	(.L_17 - .L_16)
.L_16:
        /*0058*/ 	.word	0x00000000


	//----- nvinfo : EIATTR_CBANK_PARAM_SIZE
	.align		4
.L_17:
        /*005c*/ 	.byte	0x03, 0x19
        /*005e*/ 	.short	0x0018


	//----- nvinfo : EIATTR_PARAM_CBANK
	.align		4
        /*0060*/ 	.byte	0x04, 0x0a
        /*0062*/ 	.short	(.L_19 - .L_18)
	.align		4
.L_18:
        /*0064*/ 	.word	index@(.nv.constant0.default_function_kernel0)
        /*0068*/ 	.short	0x0380
        /*006a*/ 	.short	0x0018


	//----- nvinfo : EIATTR_SW_WAR
	.align		4
.L_19:
        /*006c*/ 	.byte	0x04, 0x36
        /*006e*/ 	.short	(.L_21 - .L_20)
.L_20:
        /*0070*/ 	.word	0x00000008
.L_21:


//--------------------- .nv.callgraph             --------------------------
	.section	.nv.callgraph,"",@"SHT_CUDA_CALLGRAPH"
	.align	4
	.sectionentsize	8
	.align		4
        /*0000*/ 	.word	0x00000000
	.align		4
        /*0004*/ 	.word	0xffffffff
	.align		4
        /*0008*/ 	.word	0x00000000
	.align		4
        /*000c*/ 	.word	0xfffffffe
	.align		4
        /*0010*/ 	.word	0x00000000
	.align		4
        /*0014*/ 	.word	0xfffffffd
	.align		4
        /*0018*/ 	.word	0x00000000
	.align		4
        /*001c*/ 	.word	0xfffffffc


//--------------------- .text.default_function_kernel0 --------------------------
	.section	.text.default_function_kernel0,"ax",@progbits
	.align	128
        .global         default_function_kernel0
        .type           default_function_kernel0,@function
        .size           default_function_kernel0,(.L_x_12 - default_function_kernel0)
        .other          default_function_kernel0,@"STO_CUDA_ENTRY STV_DEFAULT"
default_function_kernel0:
.text.default_function_kernel0:
[----:B------:R-:W-:Y:S01]  /*0000*/  LDC R1, c[0x0][0x37c] ;  /* 0x0000df00ff017b82 */ /* 0x000fe20000000800 */
[----:B------:R-:W0:Y:S07]  /*0010*/  S2R R0, SR_TID.X ;  /* 0x0000000000007919 */ /* 0x000e2e0000002100 */
[----:B------:R-:W1:Y:S01]  /*0020*/  S2UR UR4, SR_CTAID.X ;  /* 0x00000000000479c3 */ /* 0x000e620000002500 */
[----:B------:R-:W-:Y:S01]  /*0030*/  UMOV UR5, 0x400 ;  /* 0x0000040000057882 */ /* 0x000fe20000000000 */
[----:B------:R-:W2:Y:S01]  /*0040*/  LDCU.64 UR8, c[0x0][0x358] ;  /* 0x00006b00ff0877ac */ /* 0x000ea20008000a00 */
[----:B------:R-:W3:Y:S01]  /*0050*/  S2R R2, SR_TID.Z ;  /* 0x0000000000027919 */ /* 0x000ee20000002300 */
[----:B------:R-:W-:Y:S01]  /*0060*/  UPLOP3.LUT UP0, UPT, UPT, UPT, UPT, 0x80, 0x8 ;  /* 0x000000000008789c */ /* 0x000fe20003f0f070 */
[----:B------:R-:W4:Y:S03]  /*0070*/  S2R R54, SR_CTAID.Y ;  /* 0x0000000000367919 */ /* 0x000f260000002600 */
[----:B------:R-:W5:Y:S01]  /*0080*/  S2UR UR6, SR_CgaCtaId ;  /* 0x00000000000679c3 */ /* 0x000f620000008800 */
[----:B-1----:R-:W-:Y:S01]  /*0090*/  UIMAD UR4, UR4, 0x7, URZ ;  /* 0x00000007040478a4 */ /* 0x002fe2000f8e02ff */
[C---:B0-----:R-:W-:Y:S01]  /*00a0*/  LEA R5, R0.reuse, -R0, 0x3 ;  /* 0x8000000000057211 */ /* 0x041fe200078e18ff */
[----:B-----5:R-:W-:Y:S01]  /*00b0*/  ULEA UR5, UR6, UR5, 0x18 ;  /* 0x0000000506057291 */ /* 0x020fe2000f8ec0ff */
[----:B------:R-:W-:-:S02]  /*00c0*/  SHF.L.U32 R13, R0, 0x3, RZ ;  /* 0x00000003000d7819 */ /* 0x000fc400000006ff */
[----:B------:R-:W-:Y:S01]  /*00d0*/  LOP3.LUT R6, R5, 0xffff, RZ, 0xc0, !PT ;  /* 0x0000ffff05067812 */ /* 0x000fe200078ec0ff */
[C---:B---3--:R-:W-:Y:S01]  /*00e0*/  IMAD R3, R2.reuse, 0x30, R5 ;  /* 0x0000003002037824 */ /* 0x048fe200078e0205 */
[C---:B------:R-:W-:Y:S01]  /*00f0*/  IADD3 R9, PT, PT, R13.reuse, 0x6, RZ ;  /* 0x000000060d097810 */ /* 0x040fe20007ffe0ff */
[----:B------:R-:W-:Y:S01]  /*0100*/  IMAD R52, R2, 0x36, R13 ;  /* 0x0000003602347824 */ /* 0x000fe200078e020d */
[----:B------:R-:W-:Y:S01]  /*0110*/  IADD3 R4, PT, PT, R13, 0x7, RZ ;  /* 0x000000070d047810 */ /* 0x000fe20007ffe0ff */
[----:B------:R-:W-:Y:S01]  /*0120*/  IMAD R11, R6, 0x5556, RZ ;  /* 0x00005556060b7824 */ /* 0x000fe200078e02ff */
[----:B------:R-:W-:Y:S02]  /*0130*/  ISETP.GT.U32.AND P0, PT, R3, 0x2f9, PT ;  /* 0x000002f90300780c */ /* 0x000fe40003f04070 */
[----:B------:R-:W-:Y:S02]  /*0140*/  LOP3.LUT R3, R13, 0xffff, RZ, 0xc0, !PT ;  /* 0x0000ffff0d037812 */ /* 0x000fe400078ec0ff */
[----:B------:R-:W-:-:S02]  /*0150*/  LOP3.LUT R8, R9, 0xffff, RZ, 0xc0, !PT ;  /* 0x0000ffff09087812 */ /* 0x000fc400078ec0ff */
[----:B------:R-:W-:Y:S01]  /*0160*/  SHF.R.U32.HI R11, RZ, 0x10, R11 ;  /* 0x00000010ff0b7819 */ /* 0x000fe2000001160b */
[----:B------:R-:W-:Y:S01]  /*0170*/  IMAD R3, R3, 0x1c72, RZ ;  /* 0x00001c7203037824 */ /* 0x000fe200078e02ff */
[----:B------:R-:W-:Y:S01]  /*0180*/  LOP3.LUT R10, R4, 0xffff, RZ, 0xc0, !PT ;  /* 0x0000ffff040a7812 */ /* 0x000fe200078ec0ff */
[----:B------:R-:W-:Y:S01]  /*0190*/  IMAD R6, R8, 0x1c72, RZ ;  /* 0x00001c7208067824 */ /* 0x000fe200078e02ff */
[----:B------:R-:W-:Y:S02]  /*01a0*/  LEA R11, R2, R11, 0x4 ;  /* 0x0000000b020b7211 */ /* 0x000fe400078e20ff */
[----:B------:R-:W-:Y:S01]  /*01b0*/  SHF.R.U32.HI R53, RZ, 0x10, R3 ;  /* 0x00000010ff357819 */ /* 0x000fe20000011603 */
[C---:B------:R-:W-:Y:S01]  /*01c0*/  IMAD R7, R10.reuse, 0x1c72, RZ ;  /* 0x00001c720a077824 */ /* 0x040fe200078e02ff */
[----:B------:R-:W-:Y:S01]  /*01d0*/  SHF.R.U32.HI R3, RZ, 0x10, R6 ;  /* 0x00000010ff037819 */ /* 0x000fe20000011606 */
[----:B------:R-:W-:Y:S01]  /*01e0*/  IMAD R15, R10, 0x12f7, RZ ;  /* 0x000012f70a0f7824 */ /* 0x000fe200078e02ff */
[----:B------:R-:W-:-:S02]  /*01f0*/  PRMT R6, R53, 0x9910, RZ ;  /* 0x0000991035067816 */ /* 0x000fc400000000ff */
[----:B------:R-:W-:Y:S01]  /*0200*/  ISETP.GT.U32.OR P0, PT, R11, 0xfd, P0 ;  /* 0x000000fd0b00780c */ /* 0x000fe20000704470 */
[----:B------:R-:W-:Y:S01]  /*0210*/  IMAD R12, R2, 0x6, R3 ;  /* 0x00000006020c7824 */ /* 0x000fe200078e0203 */
[----:B------:R-:W-:Y:S01]  /*0220*/  LEA R6, R6, R6, 0x3 ;  /* 0x0000000606067211 */ /* 0x000fe200078e18ff */
[----:B------:R-:W-:Y:S01]  /*0230*/  IMAD R11, R8, 0x12f7, RZ ;  /* 0x000012f7080b7824 */ /* 0x000fe200078e02ff */
[----:B------:R-:W-:Y:S02]  /*0240*/  SHF.R.U32.HI R7, RZ, 0x10, R7 ;  /* 0x00000010ff077819 */ /* 0x000fe40000011607 */
[----:B------:R-:W-:Y:S02]  /*0250*/  ISETP.GT.U32.AND P3, PT, R12, 0x5f, PT ;  /* 0x0000005f0c00780c */ /* 0x000fe40003f64070 */
[----:B------:R-:W-:Y:S01]  /*0260*/  LEA.HI R8, R11, R2, RZ, 0xe ;  /* 0x000000020b087211 */ /* 0x000fe200078f70ff */
[----:B------:R-:W-:Y:S01]  /*0270*/  IMAD R14, R2, 0x6, R7 ;  /* 0x00000006020e7824 */ /* 0x000fe200078e0207 */
[----:B------:R-:W-:-:S02]  /*0280*/  IADD3 R11, PT, PT, RZ, -R6, RZ ;  /* 0x80000006ff0b7210 */ /* 0x000fc40007ffe0ff */
[----:B------:R-:W-:Y:S02]  /*0290*/  ISETP.GT.U32.OR P3, PT, R8, 0xf, P3 ;  /* 0x0000000f0800780c */ /* 0x000fe40001f64470 */
[----:B------:R-:W-:Y:S01]  /*02a0*/  PRMT R8, R11, 0x7710, RZ ;  /* 0x000077100b087816 */ /* 0x000fe200000000ff */
[----:B------:R-:W-:Y:S01]  /*02b0*/  IMAD R11, R0, 0x15, RZ ;  /* 0x00000015000b7824 */ /* 0x000fe200078e02ff */
[----:B------:R-:W-:Y:S02]  /*02c0*/  ISETP.GT.U32.AND P2, PT, R14, 0x5f, PT ;  /* 0x0000005f0e00780c */ /* 0x000fe40003f44070 */
[----:B------:R-:W-:Y:S01]  /*02d0*/  PRMT R10, R3, 0x9910, RZ ;  /* 0x00009910030a7816 */ /* 0x000fe200000000ff */
[----:B------:R-:W-:Y:S01]  /*02e0*/  IMAD R11, R2, 0x90, R11 ;  /* 0x00000090020b7824 */ /* 0x000fe200078e020b */
[----:B------:R-:W-:Y:S02]  /*02f0*/  LEA.HI R6, R15, R2, RZ, 0xe ;  /* 0x000000020f067211 */ /* 0x000fe400078f70ff */
[----:B------:R-:W-:-:S02]  /*0300*/  IADD3 R8, PT, PT, R13, R8, RZ ;  /* 0x000000080d087210 */ /* 0x000fc40007ffe0ff */
[----:B------:R-:W-:Y:S02]  /*0310*/  ISETP.GT.U32.OR P2, PT, R6, 0xf, P2 ;  /* 0x0000000f0600780c */ /* 0x000fe40001744470 */
[----:B------:R-:W-:Y:S02]  /*0320*/  LEA R10, R10, R10, 0x3 ;  /* 0x0000000a0a0a7211 */ /* 0x000fe400078e18ff */
[C---:B----4-:R-:W-:Y:S01]  /*0330*/  SHF.L.U32 R6, R54.reuse, 0x2, RZ ;  /* 0x0000000236067819 */ /* 0x050fe200000006ff */
[----:B------:R-:W-:Y:S01]  /*0340*/  IMAD R54, R54, 0x70, RZ ;  /* 0x0000007036367824 */ /* 0x000fe200078e02ff */
[----:B------:R-:W-:Y:S02]  /*0350*/  LOP3.LUT R8, R8, 0xffff, RZ, 0xc0, !PT ;  /* 0x0000ffff08087812 */ /* 0x000fe400078ec0ff */
[----:B------:R-:W-:Y:S02]  /*0360*/  IADD3 R10, PT, PT, RZ, -R10, RZ ;  /* 0x8000000aff0a7210 */ /* 0x000fe40007ffe0ff */
[----:B------:R-:W-:-:S02]  /*0370*/  LOP3.LUT P4, RZ, R6, R53, RZ, 0xfc, !PT ;  /* 0x0000003506ff7212 */ /* 0x000fc4000788fcff */
[----:B------:R-:W-:Y:S02]  /*0380*/  LOP3.LUT P6, RZ, R8, UR4, RZ, 0xfc, !PT ;  /* 0x0000000408ff7c12 */ /* 0x000fe4000f8cfcff */
[----:B------:R-:W-:Y:S02]  /*0390*/  ISETP.GT.U32.AND P1, PT, R0, 0x5, PT ;  /* 0x000000050000780c */ /* 0x000fe40003f24070 */
[----:B------:R-:W-:Y:S02]  /*03a0*/  PRMT R10, R10, 0x7710, RZ ;  /* 0x000077100a0a7816 */ /* 0x000fe400000000ff */
[----:B------:R-:W-:Y:S02]  /*03b0*/  PLOP3.LUT P6, PT, P4, P6, PT, 0x2f, 0xf2 ;  /* 0x0000000000f2781c */ /* 0x000fe400027cc577 */
[C---:B------:R-:W-:Y:S02]  /*03c0*/  ISETP.GT.U32.OR P5, PT, R52.reuse, 0x359, P1 ;  /* 0x000003593400780c */ /* 0x040fe40000fa4470 */
[----:B------:R-:W-:-:S02]  /*03d0*/  ISETP.GT.U32.OR P4, PT, R52, 0x358, P1 ;  /* 0x000003583400780c */ /* 0x000fc40000f84470 */
[----:B------:R-:W-:Y:S02]  /*03e0*/  IADD3 R10, PT, PT, R9, R10, RZ ;  /* 0x0000000a090a7210 */ /* 0x000fe40007ffe0ff */
[----:B------:R-:W-:Y:S02]  /*03f0*/  IADD3 R9, PT, PT, R13, 0x1, RZ ;  /* 0x000000010d097810 */ /* 0x000fe40007ffe0ff */
[----:B------:R-:W-:Y:S02]  /*0400*/  PLOP3.LUT P5, PT, P3, P5, PT, 0xf8, 0x8f ;  /* 0x00000000008f781c */ /* 0x000fe40001fabf70 */
[----:B------:R-:W-:Y:S02]  /*0410*/  PLOP3.LUT P4, PT, P2, P4, PT, 0xf8, 0x8f ;  /* 0x00000000008f781c */ /* 0x000fe40001789f70 */
[C---:B------:R-:W-:Y:S02]  /*0420*/  ISETP.GT.U32.OR P3, PT, R11.reuse, 0x8ed, P1 ;  /* 0x000008ed0b00780c */ /* 0x040fe40000f64470 */
[----:B------:R-:W-:-:S02]  /*0430*/  ISETP.GT.U32.OR P2, PT, R11, 0x8ec, P1 ;  /* 0x000008ec0b00780c */ /* 0x000fc40000f44470 */
[----:B------:R-:W-:Y:S02]  /*0440*/  ISETP.GT.U32.OR P1, PT, R11, 0x8eb, P1 ;  /* 0x000008eb0b00780c */ /* 0x000fe40000f24470 */
[----:B------:R-:W-:Y:S02]  /*0450*/  LOP3.LUT R11, R9, 0xffff, RZ, 0xc0, !PT ;  /* 0x0000ffff090b7812 */ /* 0x000fe400078ec0ff */
[----:B------:R-:W-:Y:S02]  /*0460*/  IADD3 R14, PT, PT, R13, 0x2, RZ ;  /* 0x000000020d0e7810 */ /* 0x000fe40007ffe0ff */
[----:B------:R-:W-:Y:S01]  /*0470*/  P2R R59, PR, RZ, 0x10 ;  /* 0x00000010ff3b7803 */ /* 0x000fe20000000000 */
[----:B------:R-:W-:Y:S01]  /*0480*/  IMAD R11, R11, 0x1c72, RZ ;  /* 0x00001c720b0b7824 */ /* 0x000fe200078e02ff */
[----:B------:R-:W-:Y:S02]  /*0490*/  LOP3.LUT R10, R10, 0xffff, RZ, 0xc0, !PT ;  /* 0x0000ffff0a0a7812 */ /* 0x000fe400078ec0ff */
[----:B------:R-:W-:-:S02]  /*04a0*/  PLOP3.LUT P4, PT, P0, P3, PT, 0xf8, 0x8f ;  /* 0x00000000008f781c */ /* 0x000fc40000787f70 */
[----:B------:R-:W-:Y:S02]  /*04b0*/  SHF.R.U32.HI R11, RZ, 0x10, R11 ;  /* 0x00000010ff0b7819 */ /* 0x000fe4000001160b */
[----:B------:R-:W-:Y:S02]  /*04c0*/  PLOP3.LUT P3, PT, P0, P2, PT, 0xf8, 0x8f ;  /* 0x00000000008f781c */ /* 0x000fe40000765f70 */
[----:B------:R-:W-:Y:S02]  /*04d0*/  PRMT R12, R11, 0x9910, RZ ;  /* 0x000099100b0c7816 */ /* 0x000fe400000000ff */
[----:B------:R-:W-:Y:S02]  /*04e0*/  PLOP3.LUT P2, PT, P0, P1, PT, 0xf8, 0x8f ;  /* 0x00000000008f781c */ /* 0x000fe40000743f70 */
[----:B------:R-:W-:Y:S02]  /*04f0*/  LEA R12, R12, R12, 0x3 ;  /* 0x0000000c0c0c7211 */ /* 0x000fe400078e18ff */
[----:B------:R-:W-:-:S02]  /*0500*/  LOP3.LUT P0, RZ, R6, R3, RZ, 0xfc, !PT ;  /* 0x0000000306ff7212 */ /* 0x000fc4000780fcff */
[----:B------:R-:W-:Y:S02]  /*0510*/  IADD3 R12, PT, PT, RZ, -R12, RZ ;  /* 0x8000000cff0c7210 */ /* 0x000fe40007ffe0ff */
[----:B------:R-:W-:Y:S02]  /*0520*/  LOP3.LUT P1, RZ, R10, UR4, RZ, 0xfc, !PT ;  /* 0x000000040aff7c12 */ /* 0x000fe4000f82fcff */
[----:B------:R-:W-:Y:S02]  /*0530*/  PRMT R12, R12, 0x7710, RZ ;  /* 0x000077100c0c7816 */ /* 0x000fe400000000ff */
[----:B------:R-:W-:Y:S02]  /*0540*/  PLOP3.LUT P0, PT, P0, P1, PT, 0x2f, 0xf2 ;  /* 0x0000000000f2781c */ /* 0x000fe40000702577 */
[----:B------:R-:W-:Y:S02]  /*0550*/  IADD3 R12, PT, PT, R9, R12, RZ ;  /* 0x0000000c090c7210 */ /* 0x000fe40007ffe0ff */
[----:B------:R-:W-:-:S02]  /*0560*/  LOP3.LUT R9, R14, 0xffff, RZ, 0xc0, !PT ;  /* 0x0000ffff0e097812 */ /* 0x000fc400078ec0ff */
[----:B------:R-:W-:Y:S02]  /*0570*/  LOP3.LUT R12, R12, 0xffff, RZ, 0xc0, !PT ;  /* 0x0000ffff0c0c7812 */ /* 0x000fe400078ec0ff */
[----:B------:R-:W-:Y:S01]  /*0580*/  P2R R56, PR, RZ, 0x8 ;  /* 0x00000008ff387803 */ /* 0x000fe20000000000 */
[----:B------:R-:W-:Y:S01]  /*0590*/  IMAD R9, R9, 0x1c72, RZ ;  /* 0x00001c7209097824 */ /* 0x000fe200078e02ff */
[----:B------:R-:W-:Y:S02]  /*05a0*/  P2R R16, PR, RZ, 0x1 ;  /* 0x00000001ff107803 */ /* 0x000fe40000000000 */
[----:B------:R-:W-:Y:S02]  /*05b0*/  LOP3.LUT P3, RZ, R6, R11, RZ, 0xfc, !PT ;  /* 0x0000000b06ff7212 */ /* 0x000fe4000786fcff */
[----:B------:R-:W-:Y:S02]  /*05c0*/  SHF.R.U32.HI R9, RZ, 0x10, R9 ;  /* 0x00000010ff097819 */ /* 0x000fe40000011609 */
[----:B------:R-:W-:-:S02]  /*05d0*/  LOP3.LUT P0, RZ, R12, UR4, RZ, 0xfc, !PT ;  /* 0x000000040cff7c12 */ /* 0x000fc4000f80fcff */
[----:B------:R-:W-:Y:S02]  /*05e0*/  PRMT R15, R9, 0x9910, RZ ;  /* 0x00009910090f7816 */ /* 0x000fe400000000ff */
[----:B------:R-:W-:Y:S02]  /*05f0*/  PLOP3.LUT P3, PT, P3, P0, PT, 0x2f, 0xf2 ;  /* 0x0000000000f2781c */ /* 0x000fe40001f60577 */
[----:B------:R-:W-:Y:S02]  /*0600*/  LEA R15, R15, R15, 0x3 ;  /* 0x0000000f0f0f7211 */ /* 0x000fe400078e18ff */
[----:B------:R-:W-:Y:S02]  /*0610*/  LOP3.LUT P0, RZ, R6, R9, RZ, 0xfc, !PT ;  /* 0x0000000906ff7212 */ /* 0x000fe4000780fcff */
[----:B------:R-:W-:Y:S02]  /*0620*/  IADD3 R15, PT, PT, RZ, -R15, RZ ;  /* 0x8000000fff0f7210 */ /* 0x000fe40007ffe0ff */
[----:B------:R-:W-:-:S02]  /*0630*/  P2R R22, PR, RZ, 0x40 ;  /* 0x00000040ff167803 */ /* 0x000fc40000000000 */
[----:B------:R-:W-:Y:S02]  /*0640*/  PRMT R15, R15, 0x7710, RZ ;  /* 0x000077100f0f7816 */ /* 0x000fe400000000ff */
[----:B------:R-:W-:Y:S02]  /*0650*/  P2R R61, PR, RZ, 0x20 ;  /* 0x00000020ff3d7803 */ /* 0x000fe40000000000 */
[----:B------:R-:W-:Y:S02]  /*0660*/  IADD3 R14, PT, PT, R14, R15, RZ ;  /* 0x0000000f0e0e7210 */ /* 0x000fe40007ffe0ff */
[----:B------:R-:W-:Y:S02]  /*0670*/  IADD3 R5, PT, PT, R5, 0x6, RZ ;  /* 0x0000000605057810 */ /* 0x000fe40007ffe0ff */
[----:B------:R-:W-:Y:S02]  /*0680*/  LOP3.LUT R14, R14, 0xffff, RZ, 0xc0, !PT ;  /* 0x0000ffff0e0e7812 */ /* 0x000fe400078ec0ff */
[----:B------:R-:W-:-:S02]  /*0690*/  LOP3.LUT R5, R5, 0xffff, RZ, 0xc0, !PT ;  /* 0x0000ffff05057812 */ /* 0x000fc400078ec0ff */
[----:B------:R-:W-:Y:S02]  /*06a0*/  LOP3.LUT P1, RZ, R14, UR4, RZ, 0xfc, !PT ;  /* 0x000000040eff7c12 */ /* 0x000fe4000f82fcff */
[----:B------:R-:W-:Y:S01]  /*06b0*/  P2R R57, PR, RZ, 0x10 ;  /* 0x00000010ff397803 */ /* 0x000fe20000000000 */
[----:B------:R-:W-:Y:S01]  /*06c0*/  IMAD R5, R5, 0x2aab, RZ ;  /* 0x00002aab05057824 */ /* 0x000fe200078e02ff */
[----:B------:R-:W-:Y:S02]  /*06d0*/  PLOP3.LUT P0, PT, P0, P1, PT, 0x2f, 0xf2 ;  /* 0x0000000000f2781c */ /* 0x000fe40000702577 */
[----:B------:R-:W-:Y:S02]  /*06e0*/  ISETP.NE.AND P1, PT, R16, RZ, PT ;  /* 0x000000ff1000720c */ /* 0x000fe40003f25270 */
[----:B------:R-:W-:Y:S02]  /*06f0*/  IADD3 R16, PT, PT, R13, 0x3, RZ ;  /* 0x000000030d107810 */ /* 0x000fe40007ffe0ff */
[----:B------:R-:W-:-:S02]  /*0700*/  P2R R18, PR, RZ, 0x1 ;  /* 0x00000001ff127803 */ /* 0x000fc40000000000 */
[----:B------:R-:W-:Y:S02]  /*0710*/  LOP3.LUT R15, R16, 0xffff, RZ, 0xc0, !PT ;  /* 0x0000ffff100f7812 */ /* 0x000fe400078ec0ff */
[----:B------:R-:W-:Y:S02]  /*0720*/  IADD3 R8, PT, PT, R8, UR4, RZ ;  /* 0x0000000408087c10 */ /* 0x000fe4000fffe0ff */
[----:B------:R-:W-:Y:S01]  /*0730*/  P2R R55, PR, RZ, 0x4 ;  /* 0x00000004ff377803 */ /* 0x000fe20000000000 */
[----:B------:R-:W-:Y:S01]  /*0740*/  IMAD R15, R15, 0x1c72, RZ ;  /* 0x00001c720f0f7824 */ /* 0x000fe200078e02ff */
[----:B------:R-:W-:Y:S02]  /*0750*/  LOP3.LUT P2, RZ, R6, R7, RZ, 0xfc, !PT ;  /* 0x0000000706ff7212 */ /* 0x000fe4000784fcff */
[----:B------:R-:W-:Y:S02]  /*0760*/  IADD3 R26, PT, PT, R10, UR4, RZ ;  /* 0x000000040a1a7c10 */ /* 0x000fe4000fffe0ff */
[----:B------:R-:W-:-:S02]  /*0770*/  SHF.R.U32.HI R15, RZ, 0x10, R15 ;  /* 0x00000010ff0f7819 */ /* 0x000fc4000001160f */
[----:B------:R-:W-:Y:S02]  /*0780*/  IADD3 R12, PT, PT, R12, UR4, RZ ;  /* 0x000000040c0c7c10 */ /* 0x000fe4000fffe0ff */
[----:B------:R-:W-:Y:S02]  /*0790*/  PRMT R17, R15, 0x9910, RZ ;  /* 0x000099100f117816 */ /* 0x000fe400000000ff */
[----:B------:R-:W-:Y:S02]  /*07a0*/  LOP3.LUT P6, RZ, R6, R15, RZ, 0xfc, !PT ;  /* 0x0000000f06ff7212 */ /* 0x000fe400078cfcff */
[----:B------:R-:W-:Y:S02]  /*07b0*/  LEA R17, R17, R17, 0x3 ;  /* 0x0000001111117211 */ /* 0x000fe400078e18ff */
[----:B------:R-:W-:Y:S02]  /*07c0*/  IADD3 R14, PT, PT, R14, UR4, RZ ;  /* 0x000000040e0e7c10 */ /* 0x000fe4000fffe0ff */
[----:B------:R-:W-:-:S02]  /*07d0*/  IADD3 R17, PT, PT, RZ, -R17, RZ ;  /* 0x80000011ff117210 */ /* 0x000fc40007ffe0ff */
[----:B------:R-:W-:Y:S02]  /*07e0*/  LEA R52, R52, UR5, 0x2 ;  /* 0x0000000534347c11 */ /* 0x000fe4000f8e10ff */
[----:B------:R-:W-:-:S04]  /*07f0*/  PRMT R17, R17, 0x7710, RZ ;  /* 0x0000771011117816 */ /* 0x000fc800000000ff */
[----:B------:R-:W-:-:S04]  /*0800*/  IADD3 R16, PT, PT, R16, R17, RZ ;  /* 0x0000001110107210 */ /* 0x000fc80007ffe0ff */
[----:B------:R-:W-:-:S04]  /*0810*/  LOP3.LUT R16, R16, 0xffff, RZ, 0xc0, !PT ;  /* 0x0000ffff10107812 */ /* 0x000fc800078ec0ff */
[C---:B------:R-:W-:Y:S02]  /*0820*/  LOP3.LUT P0, RZ, R16.reuse, UR4, RZ, 0xfc, !PT ;  /* 0x0000000410ff7c12 */ /* 0x040fe4000f80fcff */
[----:B------:R-:W-:Y:S02]  /*0830*/  IADD3 R16, PT, PT, R16, UR4, RZ ;  /* 0x0000000410107c10 */ /* 0x000fe4000fffe0ff */
[----:B------:R-:W-:-:S04]  /*0840*/  PLOP3.LUT P6, PT, P6, P0, PT, 0x2f, 0xf2 ;  /* 0x0000000000f2781c */ /* 0x000fc800037c0577 */
[----:B------:R-:W-:Y:S02]  /*0850*/  P2R R23, PR, RZ, 0x40 ;  /* 0x00000040ff177803 */ /* 0x000fe40000000000 */
[----:B------:R-:W-:Y:S02]  /*0860*/  ISETP.NE.AND P6, PT, R18, RZ, PT ;  /* 0x000000ff1200720c */ /* 0x000fe40003fc5270 */
[----:B------:R-:W-:-:S04]  /*0870*/  IADD3 R18, PT, PT, R13, 0x4, RZ ;  /* 0x000000040d127810 */ /* 0x000fc80007ffe0ff */
[----:B------:R-:W-:-:S05]  /*0880*/  LOP3.LUT R17, R18, 0xffff, RZ, 0xc0, !PT ;  /* 0x0000ffff12117812 */ /* 0x000fca00078ec0ff */
[----:B------:R-:W-:-:S05]  /*0890*/  IMAD R17, R17, 0x1c72, RZ ;  /* 0x00001c7211117824 */ /* 0x000fca00078e02ff */
[----:B------:R-:W-:-:S04]  /*08a0*/  SHF.R.U32.HI R17, RZ, 0x10, R17 ;  /* 0x00000010ff117819 */ /* 0x000fc80000011611 */
[----:B------:R-:W-:Y:S02]  /*08b0*/  PRMT R19, R17, 0x9910, RZ ;  /* 0x0000991011137816 */ /* 0x000fe400000000ff */
[----:B------:R-:W-:Y:S02]  /*08c0*/  LOP3.LUT P5, RZ, R6, R17, RZ, 0xfc, !PT ;  /* 0x0000001106ff7212 */ /* 0x000fe400078afcff */
[----:B------:R-:W-:-:S04]  /*08d0*/  LEA R19, R19, R19, 0x3 ;  /* 0x0000001313137211 */ /* 0x000fc800078e18ff */
[----:B------:R-:W-:-:S04]  /*08e0*/  IADD3 R19, PT, PT, RZ, -R19, RZ ;  /* 0x80000013ff137210 */ /* 0x000fc80007ffe0ff */
[----:B------:R-:W-:-:S04]  /*08f0*/  PRMT R19, R19, 0x7710, RZ ;  /* 0x0000771013137816 */ /* 0x000fc800000000ff */
[----:B------:R-:W-:Y:S02]  /*0900*/  IADD3 R18, PT, PT, R18, R19, RZ ;  /* 0x0000001312127210 */ /* 0x000fe40007ffe0ff */
[----:B------:R-:W-:Y:S02]  /*0910*/  IADD3 R19, PT, PT, R13, 0x5, RZ ;  /* 0x000000050d137810 */ /* 0x000fe40007ffe0ff */
[----:B------:R-:W-:Y:S02]  /*0920*/  LOP3.LUT R18, R18, 0xffff, RZ, 0xc0, !PT ;  /* 0x0000ffff12127812 */ /* 0x000fe400078ec0ff */
[----:B------:R-:W-:Y:S02]  /*0930*/  LOP3.LUT R13, R19, 0xffff, RZ, 0xc0, !PT ;  /* 0x0000ffff130d7812 */ /* 0x000fe400078ec0ff */
[C---:B------:R-:W-:Y:S02]  /*0940*/  LOP3.LUT P0, RZ, R18.reuse, UR4, RZ, 0xfc, !PT ;  /* 0x0000000412ff7c12 */ /* 0x040fe4000f80fcff */
[----:B------:R-:W-:Y:S01]  /*0950*/  IADD3 R18, PT, PT, R18, UR4, RZ ;  /* 0x0000000412127c10 */ /* 0x000fe2000fffe0ff */
[----:B------:R-:W-:Y:S01]  /*0960*/  IMAD R13, R13, 0x1c72, RZ ;  /* 0x00001c720d0d7824 */ /* 0x000fe200078e02ff */
[----:B------:R-:W-:-:S04]  /*0970*/  PLOP3.LUT P5, PT, P5, P0, PT, 0x2f, 0xf2 ;  /* 0x0000000000f2781c */ /* 0x000fc80002fa0577 */
[----:B------:R-:W-:-:S04]  /*0980*/  SHF.R.U32.HI R13, RZ, 0x10, R13 ;  /* 0x00000010ff0d7819 */ /* 0x000fc8000001160d */
[----:B------:R-:W-:Y:S02]  /*0990*/  PRMT R20, R13, 0x9910, RZ ;  /* 0x000099100d147816 */ /* 0x000fe400000000ff */
[-C--:B------:R-:W-:Y:S02]  /*09a0*/  LOP3.LUT P4, RZ, R6, R13.reuse, RZ, 0xfc, !PT ;  /* 0x0000000d06ff7212 */ /* 0x080fe4000788fcff */
[----:B------:R-:W-:Y:S02]  /*09b0*/  LEA R20, R20, R20, 0x3 ;  /* 0x0000001414147211 */ /* 0x000fe400078e18ff */
[----:B------:R-:W-:Y:S02]  /*09c0*/  IADD3 R29, PT, PT, R6, R13, RZ ;  /* 0x0000000d061d7210 */ /* 0x000fe40007ffe0ff */
[----:B------:R-:W-:-:S04]  /*09d0*/  IADD3 R20, PT, PT, RZ, -R20, RZ ;  /* 0x80000014ff147210 */ /* 0x000fc80007ffe0ff */
[----:B------:R-:W-:-:S04]  /*09e0*/  PRMT R20, R20, 0x7710, RZ ;  /* 0x0000771014147816 */ /* 0x000fc800000000ff */
[----:B------:R-:W-:-:S04]  /*09f0*/  IADD3 R19, PT, PT, R19, R20, RZ ;  /* 0x0000001413137210 */ /* 0x000fc80007ffe0ff */
[----:B------:R-:W-:Y:S02]  /*0a00*/  LOP3.LUT R20, R19, 0xffff, RZ, 0xc0, !PT ;  /* 0x0000ffff13147812 */ /* 0x000fe400078ec0ff */
[----:B------:R-:W-:Y:S02]  /*0a10*/  PRMT R19, R7, 0x9910, RZ ;  /* 0x0000991007137816 */ /* 0x000fe400000000ff */
[----:B------:R-:W-:Y:S02]  /*0a20*/  LOP3.LUT P0, RZ, R20, UR4, RZ, 0xfc, !PT ;  /* 0x0000000414ff7c12 */ /* 0x000fe4000f80fcff */
[----:B------:R-:W-:Y:S02]  /*0a30*/  LEA R19, R19, R19, 0x3 ;  /* 0x0000001313137211 */ /* 0x000fe400078e18ff */
[----:B------:R-:W-:Y:S02]  /*0a40*/  PLOP3.LUT P4, PT, P4, P0, PT, 0x2f, 0xf2 ;  /* 0x0000000000f2781c */ /* 0x000fe40002780577 */
[----:B------:R-:W-:-:S04]  /*0a50*/  IADD3 R19, PT, PT, RZ, -R19, RZ ;  /* 0x80000013ff137210 */ /* 0x000fc80007ffe0ff */
[----:B------:R-:W-:-:S04]  /*0a60*/  PRMT R19, R19, 0x7710, RZ ;  /* 0x0000771013137816 */ /* 0x000fc800000000ff */
[----:B------:R-:W-:-:S04]  /*0a70*/  IADD3 R4, PT, PT, R4, R19, RZ ;  /* 0x0000001304047210 */ /* 0x000fc80007ffe0ff */
[----:B------:R-:W-:Y:S01]  /*0a80*/  LOP3.LUT R21, R4, 0xffff, RZ, 0xc0, !PT ;  /* 0x0000ffff04157812 */ /* 0x000fe200078ec0ff */
[----:B------:R-:W-:Y:S01]  /*0a90*/  IMAD R4, R2, 0x310, R54 ;  /* 0x0000031002047824 */ /* 0x000fe200078e0236 */
[----:B------:R-:W-:Y:S02]  /*0aa0*/  LEA.HI R2, R5, R2, RZ, 0xd ;  /* 0x0000000205027211 */ /* 0x000fe400078f68ff */
[----:B------:R-:W-:Y:S02]  /*0ab0*/  LOP3.LUT P0, RZ, R21, UR4, RZ, 0xfc, !PT ;  /* 0x0000000415ff7c12 */ /* 0x000fe4000f80fcff */
[----:B------:R-:W-:Y:S02]  /*0ac0*/  IADD3 R19, PT, PT, R4, -0x1d, RZ ;  /* 0xffffffe304137810 */ /* 0x000fe40007ffe0ff */
[----:B------:R-:W-:Y:S02]  /*0ad0*/  PLOP3.LUT P2, PT, P2, P0, PT, 0x2f, 0xf2 ;  /* 0x0000000000f2781c */ /* 0x000fe40001740577 */
[----:B------:R-:W-:-:S02]  /*0ae0*/  IADD3 R4, PT, PT, R8, R19, RZ ;  /* 0x0000001308047210 */ /* 0x000fc40007ffe0ff */
[----:B------:R-:W-:Y:S02]  /*0af0*/  IADD3 R5, PT, PT, R6, R3, RZ ;  /* 0x0000000306057210 */ /* 0x000fe40007ffe0ff */
[----:B------:R-:W-:Y:S02]  /*0b00*/  ISETP.NE.AND P0, PT, R22, RZ, PT ;  /* 0x000000ff1600720c */ /* 0x000fe40003f05270 */
[C---:B------:R-:W-:Y:S01]  /*0b10*/  IADD3 R22, PT, PT, R6.reuse, R53, RZ ;  /* 0x0000003506167210 */ /* 0x040fe20007ffe0ff */
[----:B------:R-:W-:Y:S01]  /*0b20*/  IMAD R53, R53, 0x1c, R4 ;  /* 0x0000001c35357824 */ /* 0x000fe200078e0204 */
[----:B------:R-:W-:Y:S02]  /*0b30*/  IADD3 R10, PT, PT, R19, R26, RZ ;  /* 0x0000001a130a7210 */ /* 0x000fe40007ffe0ff */
[----:B------:R-:W-:Y:S02]  /*0b40*/  ISETP.GT.U32.OR P1, PT, R5, 0x1c, P1 ;  /* 0x0000001c0500780c */ /* 0x000fe40000f24470 */
[----:B------:R-:W-:Y:S01]  /*0b50*/  IADD3 R4, PT, PT, R19, R12, RZ ;  /* 0x0000000c13047210 */ /* 0x000fe20007ffe0ff */
[----:B------:R-:W-:Y:S01]  /*0b60*/  IMAD R3, R3, 0x1c, R10 ;  /* 0x0000001c03037824 */ /* 0x000fe200078e020a */
[----:B------:R-:W-:-:S02]  /*0b70*/  IADD3 R5, PT, PT, R6, R11, RZ ;  /* 0x0000000b06057210 */ /* 0x000fc40007ffe0ff */
[----:B------:R-:W-:Y:S01]  /*0b80*/  IADD3 R10, PT, PT, R19, R14, RZ ;  /* 0x0000000e130a7210 */ /* 0x000fe20007ffe0ff */
[----:B------:R-:W-:Y:S01]  /*0b90*/  IMAD R11, R11, 0x1c, R4 ;  /* 0x0000001c0b0b7824 */ /* 0x000fe200078e0204 */
[----:B------:R-:W-:Y:S02]  /*0ba0*/  ISETP.GT.U32.OR P3, PT, R5, 0x1c, P3 ;  /* 0x0000001c0500780c */ /* 0x000fe40001f64470 */
[----:B------:R-:W-:Y:S01]  /*0bb0*/  IADD3 R5, PT, PT, R6, R9, RZ ;  /* 0x0000000906057210 */ /* 0x000fe20007ffe0ff */
[----:B------:R-:W-:Y:S01]  /*0bc0*/  IMAD R10, R9, 0x1c, R10 ;  /* 0x0000001c090a7824 */ /* 0x000fe200078e020a */
[----:B------:R-:W-:Y:S02]  /*0bd0*/  IADD3 R4, PT, PT, R19, R16, RZ ;  /* 0x0000001013047210 */ /* 0x000fe40007ffe0ff */
[----:B------:R-:W-:Y:S02]  /*0be0*/  ISETP.GT.U32.OR P6, PT, R5, 0x1c, P6 ;  /* 0x0000001c0500780c */ /* 0x000fe400037c4470 */
[----:B------:R-:W-:Y:S01]  /*0bf0*/  ISETP.GT.U32.OR P0, PT, R22, 0x1c, P0 ;  /* 0x0000001c1600780c */ /* 0x000fe20000704470 */
[----:B------:R-:W-:Y:S01]  /*0c00*/  IMAD R9, R15, 0x1c, R4 ;  /* 0x0000001c0f097824 */ /* 0x000fe200078e0204 */
[----:B------:R-:W-:Y:S01]  /*0c10*/  P2R R25, PR, RZ, 0x40 ;  /* 0x00000040ff197803 */ /* 0x000fe20000000000 */
[----:B------:R-:W0:Y:S01]  /*0c20*/  S2R R4, SR_CTAID.Z ;  /* 0x0000000000047919 */ /* 0x000e220000002700 */
[----:B------:R-:W-:-:S02]  /*0c30*/  IADD3 R22, PT, PT, R6, R15, RZ ;  /* 0x0000000f06167210 */ /* 0x000fc40007ffe0ff */
[----:B------:R-:W-:Y:S02]  /*0c40*/  ISETP.NE.AND P6, PT, R23, RZ, PT ;  /* 0x000000ff1700720c */ /* 0x000fe40003fc5270 */
[----:B------:R-:W-:Y:S02]  /*0c50*/  IADD3 R5, PT, PT, R6, R17, RZ ;  /* 0x0000001106057210 */ /* 0x000fe40007ffe0ff */
[----:B------:R-:W-:Y:S02]  /*0c60*/  ISETP.GT.U32.OR P6, PT, R22, 0x1c, P6 ;  /* 0x0000001c1600780c */ /* 0x000fe400037c4470 */
[----:B------:R-:W-:Y:S02]  /*0c70*/  ISETP.GT.U32.OR P5, PT, R5, 0x1c, P5 ;  /* 0x0000001c0500780c */ /* 0x000fe40002fa4470 */
[----:B------:R-:W-:Y:S02]  /*0c80*/  IADD3 R22, PT, PT, R20, UR4, RZ ;  /* 0x0000000414167c10 */ /* 0x000fe4000fffe0ff */
[----:B------:R-:W-:-:S02]  /*0c90*/  IADD3 R15, PT, PT, R6, R7, RZ ;  /* 0x00000007060f7210 */ /* 0x000fc40007ffe0ff */
[----:B------:R-:W-:Y:S02]  /*0ca0*/  IADD3 R20, PT, PT, R19, R18, RZ ;  /* 0x0000001213147210 */ /* 0x000fe40007ffe0ff */
[----:B------:R-:W-:Y:S02]  /*0cb0*/  ISETP.GT.U32.OR P1, PT, R26, 0x1c, P1 ;  /* 0x0000001c1a00780c */ /* 0x000fe40000f24470 */
[----:B------:R-:W-:Y:S01]  /*0cc0*/  P2R R23, PR, RZ, 0x40 ;  /* 0x00000040ff177803 */ /* 0x000fe20000000000 */
[----:B------:R-:W-:Y:S01]  /*0cd0*/  IMAD R5, R17, 0x1c, R20 ;  /* 0x0000001c11057824 */ /* 0x000fe200078e0214 */
[----:B------:R-:W-:Y:S02]  /*0ce0*/  IADD3 R28, PT, PT, R21, UR4, RZ ;  /* 0x00000004151c7c10 */ /* 0x000fe4000fffe0ff */
[----:B------:R-:W-:Y:S02]  /*0cf0*/  P2R R27, PR, RZ, 0x20 ;  /* 0x00000020ff1b7803 */ /* 0x000fe40000000000 */
[----:B------:R-:W-:-:S02]  /*0d00*/  ISETP.GT.U32.OR P6, PT, R15, 0x1c, P2 ;  /* 0x0000001c0f00780c */ /* 0x000fc400017c4470 */
[C---:B------:R-:W-:Y:S02]  /*0d10*/  IADD3 R24, PT, PT, R19.reuse, R22, RZ ;  /* 0x0000001613187210 */ /* 0x040fe40007ffe0ff */
[----:B------:R-:W-:Y:S02]  /*0d20*/  P2R R60, PR, RZ, 0x2 ;  /* 0x00000002ff3c7803 */ /* 0x000fe40000000000 */
[----:B------:R-:W-:Y:S01]  /*0d30*/  IADD3 R20, PT, PT, R19, R28, RZ ;  /* 0x0000001c13147210 */ /* 0x000fe20007ffe0ff */
[----:B------:R-:W-:Y:S01]  /*0d40*/  IMAD R6, R13, 0x1c, R24 ;  /* 0x0000001c0d067824 */ /* 0x000fe200078e0218 */
[----:B------:R-:W-:Y:S02]  /*0d50*/  ISETP.GT.U32.OR P5, PT, R29, 0x1c, P4 ;  /* 0x0000001c1d00780c */ /* 0x000fe400027a4470 */
[----:B------:R-:W-:Y:S01]  /*0d60*/  ISETP.NE.AND P2, PT, R25, RZ, PT ;  /* 0x000000ff1900720c */ /* 0x000fe20003f45270 */
[----:B------:R-:W-:Y:S01]  /*0d70*/  IMAD R7, R7, 0x1c, R20 ;  /* 0x0000001c07077824 */ /* 0x000fe200078e0214 */
[----:B------:R-:W-:-:S02]  /*0d80*/  ISETP.GT.U32.OR P1, PT, R12, 0x1c, P3 ;  /* 0x0000001c0c00780c */ /* 0x000fc40001f24470 */
[----:B------:R-:W-:Y:S02]  /*0d90*/  CS2R R12, SRZ ;  /* 0x00000000000c7805 */ /* 0x000fe4000001ff00 */
[----:B------:R-:W-:Y:S02]  /*0da0*/  ISETP.NE.AND P4, PT, R27, RZ, PT ;  /* 0x000000ff1b00720c */ /* 0x000fe40003f85270 */
[----:B------:R-:W-:Y:S02]  /*0db0*/  ISETP.NE.AND P3, PT, R23, RZ, PT ;  /* 0x000000ff1700720c */ /* 0x000fe40003f65270 */
[----:B------:R-:W-:Y:S02]  /*0dc0*/  ISETP.GT.U32.OR P6, PT, R28, 0x1c, P6 ;  /* 0x0000001c1c00780c */ /* 0x000fe400037c4470 */
[----:B------:R-:W-:Y:S01]  /*0dd0*/  ISETP.GT.U32.OR P0, PT, R8, 0x1c, P0 ;  /* 0x0000001c0800780c */ /* 0x000fe20000704470 */
[----:B------:R-:W-:Y:S01]  /*0de0*/  HFMA2 R8, -RZ, RZ, 0, 0 ;  /* 0x00000000ff087431 */ /* 0x000fe200000001ff */
[----:B------:R-:W-:-:S02]  /*0df0*/  ISETP.GT.U32.OR P2, PT, R14, 0x1c, P2 ;  /* 0x0000001c0e00780c */ /* 0x000fc40001744470 */
[----:B------:R-:W-:Y:S02]  /*0e00*/  CS2R R14, SRZ ;  /* 0x00000000000e7805 */ /* 0x000fe4000001ff00 */
[----:B------:R-:W-:Y:S02]  /*0e10*/  ISETP.GT.U32.OR P3, PT, R16, 0x1c, P3 ;  /* 0x0000001c1000780c */ /* 0x000fe40001f64470 */
[----:B------:R-:W-:Y:S02]  /*0e20*/  ISETP.GT.U32.OR P4, PT, R18, 0x1c, P4 ;  /* 0x0000001c1200780c */ /* 0x000fe40002784470 */
[----:B------:R-:W-:Y:S02]  /*0e30*/  ISETP.GT.U32.OR P5, PT, R22, 0x1c, P5 ;  /* 0x0000001c1600780c */ /* 0x000fe40002fa4470 */
[----:B0-2---:R-:W-:-:S11]  /*0e40*/  P2R R58, PR, RZ, 0x40 ;  /* 0x00000040ff3a7803 */ /* 0x005fd60000000000 */
.L_x_10:
[----:B------:R-:W0:Y:S01]  /*0e50*/  LDC.64 R16, c[0x0][0x380] ;  /* 0x0000e000ff107b82 */ /* 0x000e220000000a00 */
[C---:B------:R-:W-:Y:S01]  /*0e60*/  @!P0 IMAD R23, R8.reuse, 0x3100, R53 ;  /* 0x0000310008178824 */ /* 0x040fe200078e0235 */
[----:B------:R-:W-:Y:S01]  /*0e70*/  MOV R29, RZ ;  /* 0x000000ff001d7202 */ /* 0x000fe20000000f00 */
[C---:B------:R-:W-:Y:S01]  /*0e80*/  @!P3 IMAD R25, R8.reuse, 0x3100, R9 ;  /* 0x000031000819b824 */ /* 0x040fe200078e0209 */
[----:B------:R-:W-:Y:S01]  /*0e90*/  MOV R31, RZ ;  /* 0x000000ff001f7202 */ /* 0x000fe20000000f00 */
[C---:B------:R-:W-:Y:S01]  /*0ea0*/  @!P4 IMAD R27, R8.reuse, 0x3100, R5 ;  /* 0x00003100081bc824 */ /* 0x040fe200078e0205 */
[----:B------:R-:W-:Y:S01]  /*0eb0*/  ISETP.NE.AND P6, PT, R61, RZ, PT ;  /* 0x000000ff3d00720c */ /* 0x000fe20003fc5270 */
[C---:B------:R-:W-:Y:S02]  /*0ec0*/  @!P1 IMAD R19, R8.reuse, 0x3100, R11 ;  /* 0x0000310008139824 */ /* 0x040fe400078e020b */
[C---:B------:R-:W-:Y:S02]  /*0ed0*/  @!P2 IMAD R21, R8.reuse, 0x3100, R10 ;  /* 0x000031000815a824 */ /* 0x040fe400078e020a */
[----:B------:R-:W-:Y:S01]  /*0ee0*/  @!P5 IMAD R41, R8, 0x3100, R6 ;  /* 0x000031000829d824 */ /* 0x000fe200078e0206 */
[----:B------:R-:W-:-:S02]  /*0ef0*/  MOV R33, RZ ;  /* 0x000000ff00217202 */ /* 0x000fc40000000f00 */
[----:B------:R-:W-:Y:S02]  /*0f00*/  MOV R35, RZ ;  /* 0x000000ff00237202 */ /* 0x000fe40000000f00 */
[----:B------:R-:W-:Y:S01]  /*0f10*/  MOV R37, RZ ;  /* 0x000000ff00257202 */ /* 0x000fe20000000f00 */
[----:B0-----:R-:W-:Y:S01]  /*0f20*/  @!P0 IMAD.WIDE R22, R23, 0x4, R16 ;  /* 0x0000000417168825 */ /* 0x001fe200078e0210 */
[----:B------:R-:W-:-:S04]  /*0f30*/  MOV R39, RZ ;  /* 0x000000ff00277202 */ /* 0x000fc80000000f00 */
[----:B------:R0:W2:Y:S01]  /*0f40*/  @!P0 LDG.E.CONSTANT R29, desc[UR8][R22.64] ;  /* 0x00000008161d8981 */ /* 0x0000a2000c1e9900 */
[--C-:B------:R-:W-:Y:S01]  /*0f50*/  @!P1 IMAD.WIDE R18, R19, 0x4, R16.reuse ;  /* 0x0000000413129825 */ /* 0x100fe200078e0210 */
[----:B------:R-:W-:Y:S03]  /*0f60*/  BAR.SYNC.DEFER_BLOCKING 0x0 ;  /* 0x0000000000007b1d */ /* 0x000fe60000010000 */
[----:B------:R-:W-:-:S04]  /*0f70*/  @!P2 IMAD.WIDE R20, R21, 0x4, R16 ;  /* 0x000000041514a825 */ /* 0x000fc800078e0210 */
[--C-:B0-----:R-:W-:Y:S01]  /*0f80*/  @!P3 IMAD.WIDE R22, R25, 0x4, R16.reuse ;  /* 0x000000041916b825 */ /* 0x101fe200078e0210 */
[----:B------:R-:W3:Y:S03]  /*0f90*/  @!P1 LDG.E.CONSTANT R31, desc[UR8][R18.64] ;  /* 0x00000008121f9981 */ /* 0x000ee6000c1e9900 */
[--C-:B------:R-:W-:Y:S01]  /*0fa0*/  @!P4 IMAD.WIDE R24, R27, 0x4, R16.reuse ;  /* 0x000000041b18c825 */ /* 0x100fe200078e0210 */
[----:B------:R-:W4:Y:S03]  /*0fb0*/  @!P2 LDG.E.CONSTANT R33, desc[UR8][R20.64] ;  /* 0x000000081421a981 */ /* 0x000f26000c1e9900 */
[----:B------:R-:W-:Y:S01]  /*0fc0*/  @!P5 IMAD.WIDE R26, R41, 0x4, R16 ;  /* 0x00000004291ad825 */ /* 0x000fe200078e0210 */
[----:B------:R-:W5:Y:S04]  /*0fd0*/  @!P3 LDG.E.CONSTANT R35, desc[UR8][R22.64] ;  /* 0x000000081623b981 */ /* 0x000f68000c1e9900 */
[----:B------:R-:W5:Y:S04]  /*0fe0*/  @!P4 LDG.E.CONSTANT R37, desc[UR8][R24.64] ;  /* 0x000000081825c981 */ /* 0x000f68000c1e9900 */
[----:B------:R-:W5:Y:S01]  /*0ff0*/  @!P5 LDG.E.CONSTANT R39, desc[UR8][R26.64] ;  /* 0x000000081a27d981 */ /* 0x000f62000c1e9900 */
[----:B------:R-:W-:Y:S01]  /*1000*/  UPLOP3.LUT UP1, UPT, UPT, UPT, UP0, 0x80, 0x8 ;  /* 0x000000000008789c */ /* 0x000fe20003f2f000 */
[----:B------:R-:W-:Y:S02]  /*1010*/  BSSY.RECONVERGENT B0, `(.L_x_0) ;  /* 0x0000011000007945 */ /* 0x000fe40003800200 */
[----:B--2---:R0:W-:Y:S04]  /*1020*/  STS [R52], R29 ;  /* 0x0000001d34007388 */ /* 0x0041e80000000800 */
[----:B---3--:R0:W-:Y:S04]  /*1030*/  STS [R52+0x4], R31 ;  /* 0x0000041f34007388 */ /* 0x0081e80000000800 */
[----:B----4-:R0:W-:Y:S04]  /*1040*/  STS [R52+0x8], R33 ;  /* 0x0000082134007388 */ /* 0x0101e80000000800 */
[----:B-----5:R0:W-:Y:S04]  /*1050*/  STS [R52+0xc], R35 ;  /* 0x00000c2334007388 */ /* 0x0201e80000000800 */
[----:B------:R0:W-:Y:S04]  /*1060*/  STS [R52+0x10], R37 ;  /* 0x0000102534007388 */ /* 0x0001e80000000800 */
[----:B------:R0:W-:Y:S01]  /*1070*/  STS [R52+0x14], R39 ;  /* 0x0000142734007388 */ /* 0x0001e20000000800 */
[----:B------:R-:W-:Y:S05]  /*1080*/  @P6 BRA `(.L_x_1) ;  /* 0x0000000000246947 */ /* 0x000fea0003800000 */
[----:B------:R-:W-:Y:S01]  /*1090*/  ISETP.NE.AND P6, PT, R60, RZ, PT ;  /* 0x000000ff3c00720c */ /* 0x000fe20003fc5270 */
[----:B------:R-:W-:Y:S01]  /*10a0*/  BSSY.RECONVERGENT B1, `(.L_x_2) ;  /* 0x0000006000017945 */ /* 0x000fe20003800200 */
[----:B------:R-:W-:-:S11]  /*10b0*/  MOV R19, RZ ;  /* 0x000000ff00137202 */ /* 0x000fd60000000f00 */
[----:B------:R-:W-:Y:S05]  /*10c0*/  @P6 BRA `(.L_x_3) ;  /* 0x00000000000c6947 */ /* 0x000fea0003800000 */
[----:B------:R-:W-:-:S04]  /*10d0*/  IMAD R19, R8, 0x3100, R3 ;  /* 0x0000310008137824 */ /* 0x000fc800078e0203 */
[----:B------:R-:W-:-:S06]  /*10e0*/  IMAD.WIDE R18, R19, 0x4, R16 ;  /* 0x0000000413127825 */ /* 0x000fcc00078e0210 */
[----:B------:R1:W5:Y:S02]  /*10f0*/  LDG.E.CONSTANT R19, desc[UR8][R18.64] ;  /* 0x0000000812137981 */ /* 0x000364000c1e9900 */
.L_x_3:
[----:B------:R-:W-:Y:S05]  /*1100*/  BSYNC.RECONVERGENT B1 ;  /* 0x0000000000017941 */ /* 0x000fea0003800200 */
.L_x_2:
[----:B-----5:R2:W-:Y:S02]  /*1110*/  STS [R52+0x18], R19 ;  /* 0x0000181334007388 */ /* 0x0205e40000000800 */
.L_x_1:
[----:B------:R-:W-:Y:S05]  /*1120*/  BSYNC.RECONVERGENT B0 ;  /* 0x0000000000007941 */ /* 0x000fea0003800200 */
.L_x_0:
[----:B------:R-:W-:Y:S01]  /*1130*/  ISETP.NE.AND P6, PT, R59, RZ, PT ;  /* 0x000000ff3b00720c */ /* 0x000fe20003fc5270 */
[----:B------:R-:W-:-:S12]  /*1140*/  BSSY.RECONVERGENT B0, `(.L_x_4) ;  /* 0x000000b000007945 */ /* 0x000fd80003800200 */
[----:B------:R-:W-:Y:S05]  /*1150*/  @P6 BRA `(.L_x_5) ;  /* 0x0000000000246947 */ /* 0x000fea0003800000 */
[----:B------:R-:W-:Y:S01]  /*1160*/  ISETP.NE.AND P6, PT, R58, RZ, PT ;  /* 0x000000ff3a00720c */ /* 0x000fe20003fc5270 */
[----:B------:R-:W-:Y:S01]  /*1170*/  BSSY.RECONVERGENT B1, `(.L_x_6) ;  /* 0x0000006000017945 */ /* 0x000fe20003800200 */
[----:B--2---:R-:W-:-:S11]  /*1180*/  HFMA2 R19, -RZ, RZ, 0, 0 ;  /* 0x00000000ff137431 */ /* 0x004fd600000001ff */
[----:B------:R-:W-:Y:S05]  /*1190*/  @P6 BRA `(.L_x_7) ;  /* 0x00000000000c6947 */ /* 0x000fea0003800000 */
[----:B------:R-:W-:-:S04]  /*11a0*/  IMAD R19, R8, 0x3100, R7 ;  /* 0x0000310008137824 */ /* 0x000fc800078e0207 */
[----:B------:R-:W-:-:S05]  /*11b0*/  IMAD.WIDE R16, R19, 0x4, R16 ;  /* 0x0000000413107825 */ /* 0x000fca00078e0210 */
[----:B------:R2:W5:Y:S02]  /*11c0*/  LDG.E.CONSTANT R19, desc[UR8][R16.64] ;  /* 0x0000000810137981 */ /* 0x000564000c1e9900 */
.L_x_7:
[----:B------:R-:W-:Y:S05]  /*11d0*/  BSYNC.RECONVERGENT B1 ;  /* 0x0000000000017941 */ /* 0x000fea0003800200 */
.L_x_6:
[----:B-----5:R3:W-:Y:S02]  /*11e0*/  STS [R52+0x1c], R19 ;  /* 0x00001c1334007388 */ /* 0x0207e40000000800 */
.L_x_5:
[----:B------:R-:W-:Y:S05]  /*11f0*/  BSYNC.RECONVERGENT B0 ;  /* 0x0000000000007941 */ /* 0x000fea0003800200 */
.L_x_4:
[----:B------:R-:W3:Y:S01]  /*1200*/  S2R R21, SR_TID.Z ;  /* 0x0000000000157919 */ /* 0x000ee20000002300 */
[----:B--2---:R-:W2:Y:S01]  /*1210*/  LDC.64 R16, c[0x0][0x388] ;  /* 0x0000e200ff107b82 */ /* 0x004ea20000000a00 */
[----:B------:R-:W-:Y:S01]  /*1220*/  IMAD R64, R0, 0x15, RZ ;  /* 0x0000001500407824 */ /* 0x000fe200078e02ff */
[----:B---3--:R-:W-:-:S05]  /*1230*/  LEA R19, R4, R21, 0x4 ;  /* 0x0000001504137211 */ /* 0x008fca00078e20ff */
[----:B------:R-:W-:-:S04]  /*1240*/  IMAD R19, R19, 0x120, R64 ;  /* 0x0000012013137824 */ /* 0x000fc800078e0240 */
[----:B------:R-:W-:-:S04]  /*1250*/  IMAD R19, R8, 0x90, R19 ;  /* 0x0000009008137824 */ /* 0x000fc800078e0213 */
[----:B--2---:R-:W-:-:S05]  /*1260*/  IMAD.WIDE.U32 R16, R19, 0x4, R16 ;  /* 0x0000000413107825 */ /* 0x004fca00078e0010 */
[----:B------:R-:W2:Y:S04]  /*1270*/  LDG.E.CONSTANT R8, desc[UR8][R16.64] ;  /* 0x0000000810087981 */ /* 0x000ea8000c1e9900 */
[----:B------:R-:W3:Y:S04]  /*1280*/  LDG.E.CONSTANT R20, desc[UR8][R16.64+0x4] ;  /* 0x0000040810147981 */ /* 0x000ee8000c1e9900 */
[----:B------:R-:W4:Y:S04]  /*1290*/  LDG.E.CONSTANT R22, desc[UR8][R16.64+0x8] ;  /* 0x0000080810167981 */ /* 0x000f28000c1e9900 */
[----:B------:R-:W5:Y:S04]  /*12a0*/  LDG.E.CONSTANT R24, desc[UR8][R16.64+0xc] ;  /* 0x00000c0810187981 */ /* 0x000f68000c1e9900 */
        /* <DEDUP_REMOVED lines=13> */
[----:B------:R-:W5:Y:S01]  /*1380*/  LDG.E.CONSTANT R62, desc[UR8][R16.64+0x44] ;  /* 0x00004408103e7981 */ /* 0x000f62000c1e9900 */
[----:B------:R-:W-:Y:S01]  /*1390*/  MOV R23, 0x400 ;  /* 0x0000040000177802 */ /* 0x000fe20000000f00 */
[----:B------:R-:W-:Y:S01]  /*13a0*/  IMAD R19, R21, 0x90, R64 ;  /* 0x0000009015137824 */ /* 0x000fe200078e0240 */
[----:B------:R-:W-:Y:S01]  /*13b0*/  ISETP.GT.U32.AND P6, PT, R2, 0xf, PT ;  /* 0x0000000f0200780c */ /* 0x000fe20003fc4070 */
[----:B------:R-:W0:Y:S01]  /*13c0*/  S2R R25, SR_CgaCtaId ;  /* 0x0000000000197919 */ /* 0x000e220000008800 */
[----:B-1----:R-:W-:Y:S01]  /*13d0*/  IADD3 R18, PT, PT, R23, 0xd80, RZ ;  /* 0x00000d8017127810 */ /* 0x002fe20007ffe0ff */
[----:B------:R-:W-:Y:S03]  /*13e0*/  BSSY.RECONVERGENT B0, `(.L_x_8) ;  /* 0x0000023000007945 */ /* 0x000fe60003800200 */
[----:B0-----:R-:W-:-:S04]  /*13f0*/  LEA R18, R25, R18, 0x18 ;  /* 0x0000001219127211 */ /* 0x001fc800078ec0ff */
[----:B------:R-:W-:-:S05]  /*1400*/  LEA R19, R19, R18, 0x2 ;  /* 0x0000001213137211 */ /* 0x000fca00078e10ff */
[----:B--2---:R0:W-:Y:S04]  /*1410*/  STS [R19], R8 ;  /* 0x0000000813007388 */ /* 0x0041e80000000800 */
[----:B---3--:R0:W-:Y:S04]  /*1420*/  STS [R19+0x4], R20 ;  /* 0x0000041413007388 */ /* 0x0081e80000000800 */
[----:B----4-:R0:W-:Y:S04]  /*1430*/  STS [R19+0x8], R22 ;  /* 0x0000081613007388 */ /* 0x0101e80000000800 */
[----:B-----5:R0:W-:Y:S04]  /*1440*/  STS [R19+0xc], R24 ;  /* 0x00000c1813007388 */ /* 0x0201e80000000800 */
[----:B------:R0:W-:Y:S04]  /*1450*/  STS [R19+0x10], R26 ;  /* 0x0000101a13007388 */ /* 0x0001e80000000800 */
        /* <DEDUP_REMOVED lines=12> */
[----:B------:R0:W-:Y:S01]  /*1520*/  STS [R19+0x44], R62 ;  /* 0x0000443e13007388 */ /* 0x0001e20000000800 */
[----:B------:R-:W-:Y:S05]  /*1530*/  @P6 BRA `(.L_x_9) ;  /* 0x0000000000346947 */ /* 0x000fea0003800000 */
[----:B------:R-:W-:Y:S02]  /*1540*/  ISETP.NE.AND P6, PT, R55, RZ, PT ;  /* 0x000000ff3700720c */ /* 0x000fe40003fc5270 */
[----:B0-----:R-:W-:Y:S02]  /*1550*/  P2R R24, PR, RZ, 0x2 ;  /* 0x00000002ff187803 */ /* 0x001fe40000000000 */
[----:B------:R-:W-:Y:S02]  /*1560*/  P2R R26, PR, RZ, 0x1 ;  /* 0x00000001ff1a7803 */ /* 0x000fe40000000000 */
[----:B------:R-:W-:Y:S02]  /*1570*/  ISETP.NE.AND P1, PT, R57, RZ, PT ;  /* 0x000000ff3900720c */ /* 0x000fe40003f25270 */
[----:B------:R-:W-:-:S05]  /*1580*/  ISETP.NE.AND P0, PT, R56, RZ, PT ;  /* 0x000000ff3800720c */ /* 0x000fca0003f05270 */
[----:B------:R-:W2:Y:S06]  /*1590*/  @!P6 LDG.E.CONSTANT R22, desc[UR8][R16.64+0x50] ;  /* 0x000050081016e981 */ /* 0x000eac000c1e9900 */
[----:B------:R-:W3:Y:S04]  /*15a0*/  @!P1 LDG.E.CONSTANT R8, desc[UR8][R16.64+0x48] ;  /* 0x0000480810089981 */ /* 0x000ee8000c1e9900 */
[----:B------:R-:W4:Y:S04]  /*15b0*/  @!P0 LDG.E.CONSTANT R20, desc[UR8][R16.64+0x4c] ;  /* 0x00004c0810148981 */ /* 0x000f28000c1e9900 */
[----:B--2---:R1:W-:Y:S04]  /*15c0*/  @!P6 STS [R19+0x50], R22 ;  /* 0x000050161300e388 */ /* 0x0043e80000000800 */
[----:B---3--:R1:W-:Y:S01]  /*15d0*/  @!P1 STS [R19+0x48], R8 ;  /* 0x0000480813009388 */ /* 0x0083e20000000800 */
[----:B------:R-:W-:-:S03]  /*15e0*/  ISETP.NE.AND P1, PT, R24, RZ, PT ;  /* 0x000000ff1800720c */ /* 0x000fc60003f25270 */
[----:B----4-:R1:W-:Y:S01]  /*15f0*/  @!P0 STS [R19+0x4c], R20 ;  /* 0x00004c1413008388 */ /* 0x0103e20000000800 */
[----:B------:R-:W-:-:S13]  /*1600*/  ISETP.NE.AND P0, PT, R26, RZ, PT ;  /* 0x000000ff1a00720c */ /* 0x000fda0003f05270 */
.L_x_9:
[----:B------:R-:W-:Y:S05]  /*1610*/  BSYNC.RECONVERGENT B0 ;  /* 0x0000000000007941 */ /* 0x000fea0003800200 */
.L_x_8:
[----:B------:R-:W-:Y:S01]  /*1620*/  BAR.SYNC.DEFER_BLOCKING 0x0 ;  /* 0x0000000000007b1d */ /* 0x000fe20000010000 */
[----:B------:R-:W-:Y:S01]  /*1630*/  LEA R23, R25, R23, 0x18 ;  /* 0x0000001719177211 */ /* 0x000fe200078ec0ff */
[----:B0-----:R-:W-:Y:S01]  /*1640*/  IMAD R62, R21, 0x240, R18 ;  /* 0x00000240153e7824 */ /* 0x001fe200078e0212 */
[----:B------:R-:W-:Y:S02]  /*1650*/  UPLOP3.LUT UP0, UPT, UPT, UPT, UPT, 0x40, 0x4 ;  /* 0x000000000004789c */ /* 0x000fe40003f0e870 */
[----:B-1----:R-:W-:Y:S02]  /*1660*/  LEA R8, R0, R23, 0x2 ;  /* 0x0000001700087211 */ /* 0x002fe400078e10ff */
[----:B------:R-:W-:Y:S04]  /*1670*/  LDS.128 R32, [R62] ;  /* 0x000000003e207984 */ /* 0x000fe80000000c00 */
[----:B------:R-:W0:Y:S04]  /*1680*/  LDS R24, [R8] ;  /* 0x0000000008187984 */ /* 0x000e280000000800 */
[----:B------:R-:W-:Y:S04]  /*1690*/  LDS.128 R16, [R62+0x20] ;  /* 0x000020003e107984 */ /* 0x000fe80000000c00 */
[----:B------:R-:W1:Y:S04]  /*16a0*/  LDS R26, [R8+0xd8] ;  /* 0x0000d800081a7984 */ /* 0x000e680000000800 */
[----:B------:R-:W-:Y:S04]  /*16b0*/  LDS.128 R48, [R62+0x40] ;  /* 0x000040003e307984 */ /* 0x000fe80000000c00 */
[----:B------:R-:W2:Y:S04]  /*16c0*/  LDS R29, [R8+0x1b0] ;  /* 0x0001b000081d7984 */ /* 0x000ea80000000800 */
[----:B------:R-:W-:Y:S04]  /*16d0*/  LDS.128 R36, [R62+0x60] ;  /* 0x000060003e247984 */ /* 0x000fe80000000c00 */
[----:B------:R-:W3:Y:S04]  /*16e0*/  LDS R28, [R8+0x288] ;  /* 0x00028800081c7984 */ /* 0x000ee80000000800 */
[----:B------:R-:W4:Y:S04]  /*16f0*/  LDS R31, [R8+0x4] ;  /* 0x00000400081f7984 */ /* 0x000f280000000800 */
[----:B------:R-:W5:Y:S04]  /*1700*/  LDS R63, [R8+0xdc] ;  /* 0x0000dc00083f7984 */ /* 0x000f680000000800 */
[----:B------:R-:W5:Y:S04]  /*1710*/  LDS R42, [R8+0x1b4] ;  /* 0x0001b400082a7984 */ /* 0x000f680000000800 */
[----:B------:R-:W-:Y:S01]  /*1720*/  LDS.128 R20, [R62+0x70] ;  /* 0x000070003e147984 */ /* 0x000fe20000000c00 */
[----:B0-----:R-:W-:-:S03]  /*1730*/  FFMA R15, R24, R32, R15 ;  /* 0x00000020180f7223 */ /* 0x001fc6000000000f */
[----:B------:R-:W0:Y:S04]  /*1740*/  LDS R43, [R8+0x28c] ;  /* 0x00028c00082b7984 */ /* 0x000e280000000800 */
[----:B------:R-:W0:Y:S01]  /*1750*/  LDS R41, [R8+0x8] ;  /* 0x0000080008297984 */ /* 0x000e220000000800 */
[----:B-1----:R-:W-:-:S03]  /*1760*/  FFMA R30, R26, R17, R15 ;  /* 0x000000111a1e7223 */ /* 0x002fc6000000000f */
[----:B------:R-:W1:Y:S04]  /*1770*/  LDS R40, [R8+0xe0] ;  /* 0x0000e00008287984 */ /* 0x000e680000000800 */
[----:B------:R-:W-:Y:S01]  /*1780*/  LDS.128 R24, [R62+0x50] ;  /* 0x000050003e187984 */ /* 0x000fe20000000c00 */
[----:B--2---:R-:W-:-:S03]  /*1790*/  FFMA R29, R29, R50, R30 ;  /* 0x000000321d1d7223 */ /* 0x004fc6000000001e */
[----:B------:R-:W2:Y:S04]  /*17a0*/  LDS R15, [R8+0x1b8] ;  /* 0x0001b800080f7984 */ /* 0x000ea80000000800 */
[----:B------:R-:W2:Y:S01]  /*17b0*/  LDS R46, [R8+0x290] ;  /* 0x00029000082e7984 */ /* 0x000ea20000000800 */
[----:B---3--:R-:W-:-:S03]  /*17c0*/  FFMA R28, R28, R39, R29 ;  /* 0x000000271c1c7223 */ /* 0x008fc6000000001d */
[----:B------:R-:W3:Y:S01]  /*17d0*/  LDS R64, [R8+0x24] ;  /* 0x0000240008407984 */ /* 0x000ee20000000800 */
[----:B----4-:R-:W-:-:S03]  /*17e0*/  FFMA R44, R31, R33, R28 ;  /* 0x000000211f2c7223 */ /* 0x010fc6000000001c */
[----:B------:R-:W4:Y:S01]  /*17f0*/  LDS R47, [R8+0xfc] ;  /* 0x0000fc00082f7984 */ /* 0x000f220000000800 */
[----:B-----5:R-:W-:-:S03]  /*1800*/  FFMA R63, R63, R18, R44 ;  /* 0x000000123f3f7223 */ /* 0x020fc6000000002c */
[----:B------:R-:W5:Y:S01]  /*1810*/  LDS.128 R28, [R62+0x30] ;  /* 0x000030003e1c7984 */ /* 0x000f620000000c00 */
[----:B------:R-:W-:-:S03]  /*1820*/  FFMA R42, R42, R51, R63 ;  /* 0x000000332a2a7223 */ /* 0x000fc6000000003f */
[----:B------:R-:W5:Y:S04]  /*1830*/  LDS R45, [R8+0x1d4] ;  /* 0x0001d400082d7984 */ /* 0x000f680000000800 */
[----:B------:R-:W5:Y:S01]  /*1840*/  LDS R44, [R8+0x2ac] ;  /* 0x0002ac00082c7984 */ /* 0x000f620000000800 */
[----:B0-----:R-:W-:-:S03]  /*1850*/  FFMA R42, R43, R20, R42 ;  /* 0x000000142b2a7223 */ /* 0x001fc6000000002a */
[----:B------:R-:W0:Y:S01]  /*1860*/  LDS R67, [R8+0x48] ;  /* 0x0000480008437984 */ /* 0x000e220000000800 */
[----:B------:R-:W-:-:S03]  /*1870*/  FFMA R41, R41, R34, R42 ;  /* 0x0000002229297223 */ /* 0x000fc6000000002a */
[----:B------:R-:W0:Y:S01]  /*1880*/  LDS R65, [R8+0x6c] ;  /* 0x00006c0008417984 */ /* 0x000e220000000800 */
[----:B-1----:R-:W-:-:S03]  /*1890*/  FFMA R40, R40, R19, R41 ;  /* 0x0000001328287223 */ /* 0x002fc60000000029 */
[----:B------:R-:W1:Y:S04]  /*18a0*/  LDS R70, [R8+0x120] ;  /* 0x0001200008467984 */ /* 0x000e680000000800 */
[----:B------:R-:W1:Y:S01]  /*18b0*/  LDS R68, [R8+0x144] ;  /* 0x0001440008447984 */ /* 0x000e620000000800 */
[----:B--2---:R-:W-:-:S03]  /*18c0*/  FFMA R15, R15, R24, R40 ;  /* 0x000000180f0f7223 */ /* 0x004fc60000000028 */
[----:B------:R-:W2:Y:S01]  /*18d0*/  LDS R71, [R8+0x1f8] ;  /* 0x0001f80008477984 */ /* 0x000ea20000000800 */
[----:B------:R-:W-:Y:S01]  /*18e0*/  FFMA R46, R46, R21, R15 ;  /* 0x000000152e2e7223 */ /* 0x000fe2000000000f */
[----:B---3--:R-:W-:-:S03]  /*18f0*/  FFMA R40, R64, R32, R13 ;  /* 0x0000002040287223 */ /* 0x008fc6000000000d */
[----:B------:R-:W-:Y:S01]  /*1900*/  FFMA R13, R64, R35, R46 ;  /* 0x00000023400d7223 */ /* 0x000fe2000000002e */
[----:B------:R-:W-:Y:S01]  /*1910*/  LDS R69, [R8+0x21c] ;  /* 0x00021c0008457984 */ /* 0x000fe20000000800 */
[----:B----4-:R-:W-:-:S03]  /*1920*/  FFMA R40, R47, R17, R40 ;  /* 0x000000112f287223 */ /* 0x010fc60000000028 */
[----:B------:R-:W-:Y:S01]  /*1930*/  LDS R72, [R8+0x2f4] ;  /* 0x0002f40008487984 */ /* 0x000fe20000000800 */
[----:B-----5:R-:W-:-:S03]  /*1940*/  FFMA R42, R47, R28, R13 ;  /* 0x0000001c2f2a7223 */ /* 0x020fc6000000000d */
[----:B------:R-:W-:Y:S01]  /*1950*/  LDS R74, [R8+0x4c] ;  /* 0x00004c00084a7984 */ /* 0x000fe20000000800 */
[C---:B------:R-:W-:Y:S01]  /*1960*/  FFMA R13, R45.reuse, R50, R40 ;  /* 0x000000322d0d7223 */ /* 0x040fe20000000028 */
[----:B------:R-:W-:Y:S02]  /*1970*/  FFMA R45, R45, R25, R42 ;  /* 0x000000192d2d7223 */ /* 0x000fe4000000002a */
[----:B------:R-:W-:Y:S01]  /*1980*/  LDS R40, [R8+0x1d8] ;  /* 0x0001d80008287984 */ /* 0x000fe20000000800 */
[C---:B------:R-:W-:Y:S01]  /*1990*/  FFMA R64, R44.reuse, R39, R13 ;  /* 0x000000272c407223 */ /* 0x040fe2000000000d */
[----:B------:R-:W-:Y:S02]  /*19a0*/  FFMA R63, R44, R22, R45 ;  /* 0x000000162c3f7223 */ /* 0x000fe4000000002d */
[----:B------:R-:W-:Y:S01]  /*19b0*/  LDS R42, [R8+0x100] ;  /* 0x00010000082a7984 */ /* 0x000fe20000000800 */
[----:B0-----:R-:W-:-:S03]  /*19c0*/  FFMA R41, R67, R32, R12 ;  /* 0x0000002043297223 */ /* 0x001fc6000000000c */
[----:B------:R-:W0:Y:S01]  /*19d0*/  LDS R45, [R8+0x28] ;  /* 0x00002800082d7984 */ /* 0x000e220000000800 */
[----:B------:R-:W-:-:S03]  /*19e0*/  FFMA R43, R65, R32, R14 ;  /* 0x00000020412b7223 */ /* 0x000fc6000000000e */
[----:B------:R-:W3:Y:S01]  /*19f0*/  LDS.128 R12, [R62+0x10] ;  /* 0x000010003e0c7984 */ /* 0x000ee20000000c00 */
[----:B-1----:R-:W-:-:S03]  /*1a00*/  FFMA R44, R70, R17, R41 ;  /* 0x00000011462c7223 */ /* 0x002fc60000000029 */
[----:B------:R-:W1:Y:S01]  /*1a10*/  LDS R32, [R8+0x2d0] ;  /* 0x0002d00008207984 */ /* 0x000e620000000800 */
[----:B------:R-:W-:-:S03]  /*1a20*/  FFMA R46, R68, R17, R43 ;  /* 0x00000011442e7223 */ /* 0x000fc6000000002b */
[----:B------:R-:W4:Y:S01]  /*1a30*/  LDS R17, [R8+0x2b0] ;  /* 0x0002b00008117984 */ /* 0x000f220000000800 */
[----:B--2---:R-:W-:-:S03]  /*1a40*/  FFMA R43, R71, R50, R44 ;  /* 0x00000032472b7223 */ /* 0x004fc6000000002c */
[----:B------:R-:W2:Y:S04]  /*1a50*/  LDS R66, [R8+0x70] ;  /* 0x0000700008427984 */ /* 0x000ea80000000800 */
[----:B------:R-:W5:Y:S04]  /*1a60*/  LDS R77, [R8+0x124] ;  /* 0x00012400084d7984 */ /* 0x000f680000000800 */
[----:B------:R-:W5:Y:S04]  /*1a70*/  LDS R41, [R8+0x148] ;  /* 0x0001480008297984 */ /* 0x000f680000000800 */
[----:B------:R-:W5:Y:S04]  /*1a80*/  LDS R76, [R8+0x1fc] ;  /* 0x0001fc00084c7984 */ /* 0x000f680000000800 */
[----:B------:R-:W-:Y:S04]  /*1a90*/  LDS R75, [R8+0x50] ;  /* 0x00005000084b7984 */ /* 0x000fe80000000800 */
[----:B------:R-:W-:Y:S01]  /*1aa0*/  LDS R81, [R8+0x168] ;  /* 0x0001680008517984 */ /* 0x000fe20000000800 */
[----:B0-----:R-:W-:-:S03]  /*1ab0*/  FFMA R47, R45, R33, R64 ;  /* 0x000000212d2f7223 */ /* 0x001fc60000000040 */
[----:B------:R-:W-:Y:S01]  /*1ac0*/  LDS R73, [R8+0x244] ;  /* 0x0002440008497984 */ /* 0x000fe20000000800 */
[----:B---3--:R-:W-:Y:S01]  /*1ad0*/  FFMA R64, R45, R12, R63 ;  /* 0x0000000c2d407223 */ /* 0x008fe2000000003f */
[C---:B------:R-:W-:Y:S01]  /*1ae0*/  FFMA R47, R42.reuse, R18, R47 ;  /* 0x000000122a2f7223 */ /* 0x040fe2000000002f */
[----:B------:R-:W-:Y:S02]  /*1af0*/  FFMA R45, R69, R50, R46 ;  /* 0x00000032452d7223 */ /* 0x000fe4000000002e */
[----:B------:R-:W-:Y:S01]  /*1b00*/  FFMA R63, R42, R29, R64 ;  /* 0x0000001d2a3f7223 */ /* 0x000fe20000000040 */
[----:B------:R-:W-:Y:S01]  /*1b10*/  FFMA R42, R40, R51, R47 ;  /* 0x00000033282a7223 */ /* 0x000fe2000000002f */
[-C--:B-1----:R-:W-:Y:S01]  /*1b20*/  FFMA R43, R32, R39.reuse, R43 ;  /* 0x00000027202b7223 */ /* 0x082fe2000000002b */
[----:B------:R-:W-:Y:S01]  /*1b30*/  FFMA R45, R72, R39, R45 ;  /* 0x00000027482d7223 */ /* 0x000fe2000000002d */
[----:B------:R-:W-:Y:S01]  /*1b40*/  FFMA R40, R40, R26, R63 ;  /* 0x0000001a28287223 */ /* 0x000fe2000000003f */
[C---:B----4-:R-:W-:Y:S01]  /*1b50*/  FFMA R39, R17.reuse, R20, R42 ;  /* 0x0000001411277223 */ /* 0x050fe2000000002a */
[----:B------:R-:W-:Y:S01]  /*1b60*/  FFMA R44, R74, R33, R43 ;  /* 0x000000214a2c7223 */ /* 0x000fe2000000002b */
[----:B------:R-:W0:Y:S01]  /*1b70*/  LDS R50, [R8+0x2c] ;  /* 0x00002c0008327984 */ /* 0x000e220000000800 */
[----:B------:R-:W-:Y:S01]  /*1b80*/  FFMA R42, R17, R23, R40 ;  /* 0x00000017112a7223 */ /* 0x000fe20000000028 */
[----:B--2---:R-:W-:-:S02]  /*1b90*/  FFMA R46, R66, R33, R45 ;  /* 0x00000021422e7223 */ /* 0x004fc4000000002d */
[----:B------:R-:W1:Y:S01]  /*1ba0*/  LDS R40, [R8+0x220] ;  /* 0x0002200008287984 */ /* 0x000e620000000800 */
[----:B-----5:R-:W-:-:S03]  /*1bb0*/  FFMA R45, R77, R18, R44 ;  /* 0x000000124d2d7223 */ /* 0x020fc6000000002c */
[----:B------:R-:W2:Y:S01]  /*1bc0*/  LDS R33, [R8+0x2d4] ;  /* 0x0002d40008217984 */ /* 0x000ea20000000800 */
[----:B------:R-:W-:-:S03]  /*1bd0*/  FFMA R47, R41, R18, R46 ;  /* 0x00000012292f7223 */ /* 0x000fc6000000002e */
[----:B------:R-:W3:Y:S01]  /*1be0*/  LDS R43, [R8+0x2f8] ;  /* 0x0002f800082b7984 */ /* 0x000ee20000000800 */
[----:B------:R-:W-:-:S03]  /*1bf0*/  FFMA R44, R76, R51, R45 ;  /* 0x000000334c2c7223 */ /* 0x000fc6000000002d */
[----:B------:R-:W4:Y:S04]  /*1c00*/  LDS R18, [R8+0x104] ;  /* 0x0001040008127984 */ /* 0x000f280000000800 */
[----:B------:R-:W5:Y:S04]  /*1c10*/  LDS R17, [R8+0x74] ;  /* 0x0000740008117984 */ /* 0x000f680000000800 */
[----:B------:R-:W-:Y:S04]  /*1c20*/  LDS R63, [R8+0x200] ;  /* 0x00020000083f7984 */ /* 0x000fe80000000800 */
[----:B------:R-:W-:Y:S01]  /*1c30*/  LDS R64, [R8+0x2fc] ;  /* 0x0002fc0008407984 */ /* 0x000fe20000000800 */
[----:B0-----:R-:W-:Y:S01]  /*1c40*/  FFMA R39, R50, R34, R39 ;  /* 0x0000002232277223 */ /* 0x001fe20000000027 */
[----:B-1----:R-:W-:Y:S01]  /*1c50*/  FFMA R46, R40, R51, R47 ;  /* 0x00000033282e7223 */ /* 0x002fe2000000002f */
[----:B------:R-:W-:-:S02]  /*1c60*/  FFMA R47, R50, R13, R42 ;  /* 0x0000000d322f7223 */ /* 0x000fc4000000002a */
[----:B------:R-:W0:Y:S01]  /*1c70*/  LDS R50, [R8+0x128] ;  /* 0x0001280008327984 */ /* 0x000e220000000800 */
[-C--:B--2---:R-:W-:Y:S01]  /*1c80*/  FFMA R44, R33, R20.reuse, R44 ;  /* 0x00000014212c7223 */ /* 0x084fe2000000002c */
[----:B---3--:R-:W-:Y:S01]  /*1c90*/  FFMA R46, R43, R20, R46 ;  /* 0x000000142b2e7223 */ /* 0x008fe2000000002e */
[C---:B----4-:R-:W-:Y:S01]  /*1ca0*/  FFMA R45, R18.reuse, R19, R39 ;  /* 0x00000013122d7223 */ /* 0x050fe20000000027 */
[----:B------:R-:W-:Y:S01]  /*1cb0*/  FFMA R20, R18, R30, R47 ;  /* 0x0000001e12147223 */ /* 0x000fe2000000002f */
[-C--:B------:R-:W-:Y:S01]  /*1cc0*/  FFMA R47, R75, R34.reuse, R44 ;  /* 0x000000224b2f7223 */ /* 0x080fe2000000002c */
[----:B------:R-:W1:Y:S01]  /*1cd0*/  LDS R18, [R8+0x14c] ;  /* 0x00014c0008127984 */ /* 0x000e620000000800 */
[----:B-----5:R-:W-:-:S03]  /*1ce0*/  FFMA R51, R17, R34, R46 ;  /* 0x0000002211337223 */ /* 0x020fc6000000002e */
[----:B------:R-:W2:Y:S04]  /*1cf0*/  LDS R34, [R8+0x1dc] ;  /* 0x0001dc0008227984 */ /* 0x000ea80000000800 */
[----:B------:R-:W3:Y:S01]  /*1d00*/  LDS R39, [R8+0x224] ;  /* 0x0002240008277984 */ /* 0x000ee20000000800 */
[----:B0-----:R-:W-:-:S04]  /*1d10*/  FFMA R42, R50, R19, R47 ;  /* 0x00000013322a7223 */ /* 0x001fc8000000002f */
[-C--:B------:R-:W-:Y:S02]  /*1d20*/  FFMA R47, R63, R24.reuse, R42 ;  /* 0x000000183f2f7223 */ /* 0x080fe4000000002a */
[----:B------:R-:W0:Y:S01]  /*1d30*/  LDS R42, [R8+0x2d8] ;  /* 0x0002d800082a7984 */ /* 0x000e220000000800 */
[----:B-1----:R-:W-:Y:S01]  /*1d40*/  FFMA R44, R18, R19, R51 ;  /* 0x00000013122c7223 */ /* 0x002fe20000000033 */
[CC--:B--2---:R-:W-:Y:S01]  /*1d50*/  FFMA R45, R34.reuse, R24.reuse, R45 ;  /* 0x00000018222d7223 */ /* 0x0c4fe2000000002d */
[----:B------:R-:W-:Y:S02]  /*1d60*/  FFMA R19, R34, R27, R20 ;  /* 0x0000001b22137223 */ /* 0x000fe40000000014 */
[----:B------:R-:W-:Y:S01]  /*1d70*/  LDS R34, [R8+0x90] ;  /* 0x0000900008227984 */ /* 0x000fe20000000800 */
[----:B---3--:R-:W-:-:S03]  /*1d80*/  FFMA R51, R39, R24, R44 ;  /* 0x0000001827337223 */ /* 0x008fc6000000002c */
[----:B------:R-:W1:Y:S01]  /*1d90*/  LDS R24, [R8+0x2b4] ;  /* 0x0002b40008187984 */ /* 0x000e620000000800 */
[-C--:B0-----:R-:W-:Y:S01]  /*1da0*/  FFMA R44, R42, R21.reuse, R47 ;  /* 0x000000152a2c7223 */ /* 0x081fe2000000002f */
[-C--:B-1----:R-:W-:Y:S01]  /*1db0*/  FFMA R20, R24, R21.reuse, R45 ;  /* 0x0000001518147223 */ /* 0x082fe2000000002d */
[----:B------:R-:W-:Y:S02]  /*1dc0*/  FFMA R45, R64, R21, R51 ;  /* 0x00000015402d7223 */ /* 0x000fe40000000033 */
[-C--:B------:R-:W-:Y:S01]  /*1dd0*/  FFMA R51, R65, R35.reuse, R44 ;  /* 0x0000002341337223 */ /* 0x080fe2000000002c */
[-C--:B------:R-:W-:Y:S01]  /*1de0*/  FFMA R21, R67, R35.reuse, R20 ;  /* 0x0000002343157223 */ /* 0x080fe20000000014 */
[----:B------:R-:W-:Y:S02]  /*1df0*/  FFMA R20, R34, R35, R45 ;  /* 0x0000002322147223 */ /* 0x000fe4000000002d */
[----:B------:R-:W0:Y:S02]  /*1e00*/  LDS.128 R44, [R62+0x80] ;  /* 0x000080003e2c7984 */ /* 0x000e240000000c00 */
[----:B------:R-:W-:Y:S01]  /*1e10*/  FFMA R20, R81, R28, R20 ;  /* 0x0000001c51147223 */ /* 0x000fe20000000014 */
[----:B0-----:R-:W-:Y:S01]  /*1e20*/  FFMA R78, R24, R44, R19 ;  /* 0x0000002c184e7223 */ /* 0x001fe20000000013 */
[----:B------:R-:W-:-:S03]  /*1e30*/  FFMA R24, R70, R28, R21 ;  /* 0x0000001c46187223 */ /* 0x000fc60000000015 */
[----:B------:R-:W-:Y:S01]  /*1e40*/  FFMA R35, R67, R14, R78 ;  /* 0x0000000e43237223 */ /* 0x000fe2000000004e */
[----:B------:R-:W-:Y:S01]  /*1e50*/  FFMA R19, R71, R25, R24 ;  /* 0x0000001947137223 */ /* 0x000fe20000000018 */
[----:B------:R-:W-:Y:S01]  /*1e60*/  FFMA R24, R68, R28, R51 ;  /* 0x0000001c44187223 */ /* 0x000fe20000000033 */
[----:B------:R-:W-:Y:S01]  /*1e70*/  LDS R67, [R8+0x320] ;  /* 0x0003200008437984 */ /* 0x000fe20000000800 */
        /* <DEDUP_REMOVED lines=22> */
[----:B------:R-:W-:-:S02]  /*1fe0*/  FFMA R24, R43, R23, R24 ;  /* 0x000000172b187223 */ /* 0x000fc40000000018 */
[----:B------:R-:W-:Y:S01]  /*1ff0*/  FFMA R76, R33, R46, R76 ;  /* 0x0000002e214c7223 */ /* 0x000fe2000000004c */
[----:B------:R-:W-:Y:S01]  /*2000*/  FFMA R78, R50, R30, R19 ;  /* 0x0000001e324e7223 */ /* 0x000fe20000000013 */
[----:B------:R-:W-:Y:S02]  /*2010*/  FFMA R19, R17, R13, R24 ;  /* 0x0000000d11137223 */ /* 0x000fe40000000018 */
[----:B------:R-:W-:Y:S01]  /*2020*/  FFMA R75, R75, R16, R76 ;  /* 0x000000104b4b7223 */ /* 0x000fe2000000004c */
[-C--:B------:R-:W-:Y:S01]  /*2030*/  FFMA R21, R63, R27.reuse, R78 ;  /* 0x0000001b3f157223 */ /* 0x080fe2000000004e */
[----:B------:R-:W-:Y:S01]  /*2040*/  FFMA R24, R18, R30, R19 ;  /* 0x0000001e12187223 */ /* 0x000fe20000000013 */
[----:B------:R-:W-:Y:S02]  /*2050*/  LDS R76, [R8+0x614] ;  /* 0x00061400084c7984 */ /* 0x000fe40000000800 */
[----:B------:R-:W-:Y:S01]  /*2060*/  FFMA R78, R42, R44, R21 ;  /* 0x0000002c2a4e7223 */ /* 0x000fe20000000015 */
[----:B------:R-:W-:Y:S01]  /*2070*/  FFMA R19, R39, R27, R24 ;  /* 0x0000001b27137223 */ /* 0x000fe20000000018 */
[----:B------:R-:W0:Y:S02]  /*2080*/  LDS R21, [R8+0x240] ;  /* 0x0002400008157984 */ /* 0x000e240000000800 */
[----:B------:R-:W-:Y:S01]  /*2090*/  FFMA R79, R65, R14, R78 ;  /* 0x0000000e414f7223 */ /* 0x000fe2000000004e */
[----:B------:R-:W-:Y:S01]  /*20a0*/  FFMA R19, R64, R44, R19 ;  /* 0x0000002c40137223 */ /* 0x000fe20000000013 */
[----:B------:R-:W1:Y:S02]  /*20b0*/  LDS R24, [R8+0x318] ;  /* 0x0003180008187984 */ /* 0x000e640000000800 */
[----:B------:R-:W-:Y:S01]  /*20c0*/  FFMA R68, R68, R31, R79 ;  /* 0x0000001f44447223 */ /* 0x000fe2000000004f */
[----:B------:R-:W-:Y:S01]  /*20d0*/  FFMA R34, R34, R14, R19 ;  /* 0x0000000e22227223 */ /* 0x000fe20000000013 */
[----:B------:R-:W-:Y:S02]  /*20e0*/  LDS R65, [R8+0x170] ;  /* 0x0001700008417984 */ /* 0x000fe40000000800 */
[----:B------:R-:W-:Y:S01]  /*20f0*/  FFMA R69, R69, R36, R68 ;  /* 0x0000002445457223 */ /* 0x000fe20000000044 */
[----:B0-----:R-:W-:-:S02]  /*2100*/  FFMA R25, R21, R25, R20 ;  /* 0x0000001915197223 */ /* 0x001fc40000000014 */
[----:B------:R-:W0:Y:S02]  /*2110*/  LDS R20, [R8+0x94] ;  /* 0x0000940008147984 */ /* 0x000e240000000800 */
[----:B-1----:R-:W-:-:S04]  /*2120*/  FFMA R25, R24, R22, R25 ;  /* 0x0000001618197223 */ /* 0x002fc80000000019 */
[----:B0-----:R-:W-:-:S04]  /*2130*/  FFMA R25, R20, R12, R25 ;  /* 0x0000000c14197223 */ /* 0x001fc80000000019 */
[----:B------:R-:W-:-:S04]  /*2140*/  FFMA R12, R28, R29, R25 ;  /* 0x0000001d1c0c7223 */ /* 0x000fc80000000019 */
[----:B------:R-:W-:Y:S02]  /*2150*/  FFMA R19, R73, R26, R12 ;  /* 0x0000001a49137223 */ /* 0x000fe4000000000c */
[----:B------:R-:W0:Y:S04]  /*2160*/  LDS R12, [R8+0x31c] ;  /* 0x00031c00080c7984 */ /* 0x000e280000000800 */
[----:B------:R-:W-:Y:S01]  /*2170*/  LDS R26, [R8+0x33c] ;  /* 0x00033c00081a7984 */ /* 0x000fe20000000800 */
[----:B0-----:R-:W-:-:S03]  /*2180*/  FFMA R22, R12, R23, R19 ;  /* 0x000000170c167223 */ /* 0x001fc60000000013 */
[----:B------:R-:W0:Y:S04]  /*2190*/  LDS R19, [R8+0x98] ;  /* 0x0000980008137984 */ /* 0x000e280000000800 */
[----:B------:R-:W-:Y:S01]  /*21a0*/  LDS R23, [R8+0x264] ;  /* 0x0002640008177984 */ /* 0x000fe20000000800 */
[----:B0-----:R-:W-:-:S03]  /*21b0*/  FFMA R22, R19, R13, R22 ;  /* 0x0000000d13167223 */ /* 0x001fc60000000016 */
[----:B------:R-:W-:Y:S01]  /*21c0*/  LDS R13, [R8+0x190] ;  /* 0x00019000080d7984 */ /* 0x000fe20000000800 */
[----:B------:R-:W-:-:S03]  /*21d0*/  FFMA R22, R65, R30, R22 ;  /* 0x0000001e41167223 */ /* 0x000fc60000000016 */
[----:B------:R-:W-:Y:S01]  /*21e0*/  LDS R30, [R8+0x18c] ;  /* 0x00018c00081e7984 */ /* 0x000fe20000000800 */
[----:B------:R-:W-:Y:S01]  /*21f0*/  FFMA R22, R51, R27, R22 ;  /* 0x0000001b33167223 */ /* 0x000fe20000000016 */
[----:B------:R-:W-:Y:S02]  /*2200*/  FFMA R27, R72, R45, R69 ;  /* 0x0000002d481b7223 */ /* 0x000fe40000000045 */
[----:B------:R-:W-:Y:S01]  /*2210*/  LDS R69, [R8+0x360] ;  /* 0x0003600008457984 */ /* 0x000fe20000000800 */
[----:B------:R-:W-:Y:S01]  /*2220*/  FFMA R25, R67, R44, R22 ;  /* 0x0000002c43197223 */ /* 0x000fe20000000016 */
[----:B------:R-:W-:Y:S02]  /*2230*/  FFMA R66, R66, R15, R27 ;  /* 0x0000000f42427223 */ /* 0x000fe4000000001b */
        /* <DEDUP_REMOVED lines=8> */
[----:B------:R-:W-:Y:S01]  /*22c0*/  FFMA R42, R42, R47, R63 ;  /* 0x0000002f2a2a7223 */ /* 0x000fe2000000003f */
[----:B------:R-:W-:Y:S02]  /*22d0*/  LDS R66, [R8+0x364] ;  /* 0x0003640008427984 */ /* 0x000fe40000000800 */
[----:B------:R-:W-:-:S02]  /*22e0*/  FFMA R17, R17, R16, R68 ;  /* 0x0000001011117223 */ /* 0x000fc40000000044 */
[----:B------:R-:W-:Y:S01]  /*22f0*/  LDS R63, [R8+0x5ec] ;  /* 0x0005ec00083f7984 */ /* 0x000fe20000000800 */
[----:B0-----:R-:W-:Y:S01]  /*2300*/  FFMA R25, R44, R14, R25 ;  /* 0x0000000e2c197223 */ /* 0x001fe20000000019 */
[-C--:B------:R-:W-:Y:S02]  /*2310*/  FFMA R44, R81, R31.reuse, R34 ;  /* 0x0000001f512c7223 */ /* 0x080fe40000000022 */
[----:B------:R-:W0:Y:S01]  /*2320*/  LDS R14, [R8+0x268] ;  /* 0x00026800080e7984 */ /* 0x000e220000000800 */
[----:B------:R-:W-:Y:S01]  /*2330*/  FFMA R30, R30, R31, R25 ;  /* 0x0000001f1e1e7223 */ /* 0x000fe20000000019 */
[-C--:B------:R-:W-:Y:S02]  /*2340*/  FFMA R21, R21, R36.reuse, R44 ;  /* 0x0000002415157223 */ /* 0x080fe4000000002c */
[----:B------:R-:W2:Y:S01]  /*2350*/  LDS.128 R32, [R62+0x90] ;  /* 0x000090003e207984 */ /* 0x000ea20000000c00 */
[----:B------:R-:W-:Y:S01]  /*2360*/  FFMA R23, R23, R36, R30 ;  /* 0x0000002417177223 */ /* 0x000fe2000000001e */
[----:B------:R-:W-:-:S02]  /*2370*/  FFMA R21, R24, R45, R21 ;  /* 0x0000002d18157223 */ /* 0x000fc40000000015 */
[----:B------:R-:W-:Y:S01]  /*2380*/  LDS R36, [R8+0x438] ;  /* 0x0004380008247984 */ /* 0x000fe20000000800 */
[----:B------:R-:W-:Y:S01]  /*2390*/  FFMA R23, R26, R45, R23 ;  /* 0x0000002d1a177223 */ /* 0x000fe20000000017 */
[-C--:B------:R-:W-:Y:S02]  /*23a0*/  FFMA R29, R20, R15.reuse, R21 ;  /* 0x0000000f141d7223 */ /* 0x080fe40000000015 */
[----:B------:R-:W3:Y:S01]  /*23b0*/  LDS.128 R24, [R62+0xb0] ;  /* 0x0000b0003e187984 */ /* 0x000ee20000000c00 */
[----:B-1----:R-:W-:Y:S01]  /*23c0*/  FFMA R30, R22, R15, R23 ;  /* 0x0000000f161e7223 */ /* 0x002fe20000000017 */
[-C--:B------:R-:W-:Y:S02]  /*23d0*/  FFMA R50, R28, R48.reuse, R29 ;  /* 0x000000301c327223 */ /* 0x080fe4000000001d */
[----:B------:R-:W-:Y:S01]  /*23e0*/  LDS.128 R20, [R62+0xd0] ;  /* 0x0000d0003e147984 */ /* 0x000fe20000000c00 */
[----:B------:R-:W-:Y:S01]  /*23f0*/  FFMA R75, R13, R48, R30 ;  /* 0x000000300d4b7223 */ /* 0x000fe2000000001e */
[----:B------:R-:W-:-:S02]  /*2400*/  FFMA R73, R73, R37, R50 ;  /* 0x0000002549497223 */ /* 0x000fc40000000032 */
[----:B------:R-:W1:Y:S04]  /*2410*/  LDS R15, [R8+0x510] ;  /* 0x00051000080f7984 */ /* 0x000e680000000800 */
[----:B------:R-:W-:Y:S04]  /*2420*/  LDS.128 R28, [R62+0xf0] ;  /* 0x0000f0003e1c7984 */ /* 0x000fe80000000c00 */
[----:B------:R-:W4:Y:S04]  /*2430*/  LDS R44, [R8+0x5e8] ;  /* 0x0005e800082c7984 */ /* 0x000f280000000800 */
[----:B------:R-:W5:Y:S04]  /*2440*/  LDS R13, [R8+0x340] ;  /* 0x00034000080d7984 */ /* 0x000f680000000800 */
[----:B------:R-:W5:Y:S04]  /*2450*/  LDS R45, [R8+0xbc] ;  /* 0x0000bc00082d7984 */ /* 0x000f680000000800 */
[----:B------:R-:W5:Y:S01]  /*2460*/  LDS R48, [R8+0x194] ;  /* 0x0001940008307984 */ /* 0x000f620000000800 */
[----:B0-----:R-:W-:-:S03]  /*2470*/  FFMA R14, R14, R37, R75 ;  /* 0x000000250e0e7223 */ /* 0x001fc6000000004b */
[----:B------:R-:W0:Y:S01]  /*2480*/  LDS R50, [R8+0x514] ;  /* 0x0005140008327984 */ /* 0x000e220000000800 */
[----:B--2---:R-:W-:-:S03]  /*2490*/  FFMA R69, R69, R32, R42 ;  /* 0x0000002045457223 */ /* 0x004fc6000000002a */
[----:B------:R-:W2:Y:S04]  /*24a0*/  LDS.128 R40, [R62+0x100] ;  /* 0x000100003e287984 */ /* 0x000ea80000000c00 */
[----:B------:R-:W2:Y:S01]  /*24b0*/  LDS R37, [R8+0x368] ;  /* 0x0003680008257984 */ /* 0x000ea20000000800 */
[----:B---3--:R-:W-:-:S03]  /*24c0*/  FFMA R36, R36, R25, R69 ;  /* 0x0000001924247223 */ /* 0x008fc60000000045 */
[----:B------:R-:W-:Y:S01]  /*24d0*/  LDS R69, [R8+0x518] ;  /* 0x0005180008457984 */ /* 0x000fe20000000800 */
[----:B-1----:R-:W-:-:S03]  /*24e0*/  FFMA R15, R15, R22, R36 ;  /* 0x000000160f0f7223 */ /* 0x002fc60000000024 */
[----:B------:R-:W-:Y:S04]  /*24f0*/  LDS R81, [R8+0x4c8] ;  /* 0x0004c80008517984 */ /* 0x000fe80000000800 */
[----:B------:R-:W1:Y:S01]  /*2500*/  LDS R36, [R8+0x440] ;  /* 0x0004400008247984 */ /* 0x000e620000000800 */
[----:B----4-:R-:W-:Y:S01]  /*2510*/  FFMA R15, R44, R31, R15 ;  /* 0x0000001f2c0f7223 */ /* 0x010fe2000000000f */
[----:B------:R-:W-:Y:S01]  /*2520*/  FFMA R44, R18, R49, R17 ;  /* 0x00000031122c7223 */ /* 0x000fe20000000011 */
[-C--:B------:R-:W-:Y:S01]  /*2530*/  FFMA R18, R12, R46.reuse, R73 ;  /* 0x0000002e0c127223 */ /* 0x080fe20000000049 */
[----:B-----5:R-:W-:Y:S01]  /*2540*/  FFMA R46, R13, R46, R14 ;  /* 0x0000002e0d2e7223 */ /* 0x020fe2000000000e */
[----:B------:R-:W-:Y:S02]  /*2550*/  FFMA R66, R66, R33, R15 ;  /* 0x0000002142427223 */ /* 0x000fe4000000000f */
[-C--:B------:R-:W-:Y:S01]  /*2560*/  FFMA R18, R19, R16.reuse, R18 ;  /* 0x0000001013127223 */ /* 0x080fe20000000012 */
[----:B------:R-:W3:Y:S01]  /*2570*/  LDS.128 R12, [R62+0xe0] ;  /* 0x0000e0003e0c7984 */ /* 0x000ee20000000c00 */
[----:B------:R-:W-:Y:S01]  /*2580*/  FFMA R17, R45, R16, R46 ;  /* 0x000000102d117223 */ /* 0x000fe2000000002e */
[----:B------:R-:W-:Y:S01]  /*2590*/  FFMA R71, R71, R26, R66 ;  /* 0x0000001a47477223 */ /* 0x000fe20000000042 */
[-C--:B------:R-:W-:Y:S01]  /*25a0*/  FFMA R68, R65, R49.reuse, R18 ;  /* 0x0000003141447223 */ /* 0x080fe20000000012 */
[----:B------:R-:W4:Y:S01]  /*25b0*/  LDS R45, [R8+0x384] ;  /* 0x00038400082d7984 */ /* 0x000f220000000800 */
[----:B------:R-:W-:Y:S01]  /*25c0*/  FFMA R49, R48, R49, R17 ;  /* 0x0000003130317223 */ /* 0x000fe20000000011 */
[-C--:B------:R-:W-:Y:S01]  /*25d0*/  FFMA R39, R39, R38.reuse, R44 ;  /* 0x0000002627277223 */ /* 0x080fe2000000002c */
[-C--:B------:R-:W-:Y:S01]  /*25e0*/  FFMA R68, R51, R38.reuse, R68 ;  /* 0x0000002633447223 */ /* 0x080fe20000000044 */
[----:B------:R-:W5:Y:S01]  /*25f0*/  LDS R46, [R8+0x5f0] ;  /* 0x0005f000082e7984 */ /* 0x000f620000000800 */
[----:B0-----:R-:W-:Y:S01]  /*2600*/  FFMA R50, R50, R23, R71 ;  /* 0x0000001732327223 */ /* 0x001fe20000000047 */
[-C--:B------:R-:W-:Y:S01]  /*2610*/  FFMA R64, R64, R47.reuse, R39 ;  /* 0x0000002f40407223 */ /* 0x080fe20000000027 */
[----:B------:R-:W-:Y:S01]  /*2620*/  FFMA R49, R74, R38, R49 ;  /* 0x000000264a317223 */ /* 0x000fe20000000031 */
[----:B------:R-:W0:Y:S01]  /*2630*/  LDS R48, [R8+0x45c] ;  /* 0x00045c0008307984 */ /* 0x000e220000000800 */
[----:B--2---:R-:W-:Y:S01]  /*2640*/  FFMA R50, R63, R40, R50 ;  /* 0x000000283f327223 */ /* 0x004fe20000000032 */
[-C--:B------:R-:W-:Y:S01]  /*2650*/  FFMA R68, R67, R47.reuse, R68 ;  /* 0x0000002f43447223 */ /* 0x080fe20000000044 */
[----:B------:R-:W-:Y:S01]  /*2660*/  FFMA R72, R72, R47, R49 ;  /* 0x0000002f48487223 */ /* 0x000fe20000000031 */
[----:B------:R-:W2:Y:S01]  /*2670*/  LDS R71, [R8+0x534] ;  /* 0x0005340008477984 */ /* 0x000ea20000000800 */
[----:B------:R-:W-:-:S03]  /*2680*/  FFMA R37, R37, R34, R50 ;  /* 0x0000002225257223 */ /* 0x000fc60000000032 */
[----:B------:R-:W2:Y:S04]  /*2690*/  LDS.128 R16, [R62+0xc0] ;  /* 0x0000c0003e107984 */ /* 0x000ea80000000c00 */
[----:B------:R-:W2:Y:S04]  /*26a0*/  LDS R65, [R8+0x3a8] ;  /* 0x0003a80008417984 */ /* 0x000ea80000000800 */
[----:B------:R-:W2:Y:S01]  /*26b0*/  LDS R63, [R8+0x3cc] ;  /* 0x0003cc00083f7984 */ /* 0x000ea20000000800 */
[----:B-1----:R-:W-:-:S03]  /*26c0*/  FFMA R36, R36, R27, R37 ;  /* 0x0000001b24247223 */ /* 0x002fc60000000025 */
[----:B------:R-:W1:Y:S04]  /*26d0*/  LDS R50, [R8+0x480] ;  /* 0x0004800008327984 */ /* 0x000e680000000800 */
[----:B------:R-:W1:Y:S01]  /*26e0*/  LDS R66, [R8+0x4a4] ;  /* 0x0004a40008427984 */ /* 0x000e620000000800 */
[----:B---3--:R-:W-:-:S03]  /*26f0*/  FFMA R69, R69, R12, R36 ;  /* 0x0000000c45457223 */ /* 0x008fc60000000024 */
[----:B------:R-:W3:Y:S01]  /*2700*/  LDS R67, [R8+0x388] ;  /* 0x0003880008437984 */ /* 0x000ee20000000800 */
[----:B----4-:R-:W-:-:S03]  /*2710*/  FFMA R37, R45, R32, R64 ;  /* 0x000000202d257223 */ /* 0x010fc60000000040 */
[----:B------:R-:W4:Y:S01]  /*2720*/  LDS R51, [R8+0x558] ;  /* 0x0005580008337984 */ /* 0x000f220000000800 */
[----:B-----5:R-:W-:-:S03]  /*2730*/  FFMA R46, R46, R41, R69 ;  /* 0x000000292e2e7223 */ /* 0x020fc60000000045 */
[----:B------:R-:W-:Y:S01]  /*2740*/  LDS R49, [R8+0x57c] ;  /* 0x00057c0008317984 */ /* 0x000fe20000000800 */
[----:B0-----:R-:W-:Y:S01]  /*2750*/  FFMA R36, R48, R25, R37 ;  /* 0x0000001930247223 */ /* 0x001fe20000000025 */
[----:B------:R-:W-:Y:S02]  /*2760*/  FFMA R45, R45, R35, R46 ;  /* 0x000000232d2d7223 */ /* 0x000fe4000000002e */
[----:B------:R-:W0:Y:S01]  /*2770*/  LDS R44, [R8+0x460] ;  /* 0x00046000082c7984 */ /* 0x000e220000000800 */
[----:B--2---:R-:W-:-:S03]  /*2780*/  FFMA R37, R71, R22, R36 ;  /* 0x0000001647257223 */ /* 0x004fc60000000024 */
[----:B------:R-:W-:Y:S01]  /*2790*/  LDS R69, [R8+0x484] ;  /* 0x0004840008457984 */ /* 0x000fe20000000800 */
[----:B------:R-:W-:Y:S01]  /*27a0*/  FFMA R48, R48, R16, R45 ;  /* 0x0000001030307223 */ /* 0x000fe2000000002d */
[C---:B------:R-:W-:Y:S02]  /*27b0*/  FFMA R74, R70.reuse, R31, R37 ;  /* 0x0000001f464a7223 */ /* 0x040fe40000000025 */
[----:B------:R-:W2:Y:S01]  /*27c0*/  LDS.128 R36, [R62+0xa0] ;  /* 0x0000a0003e247984 */ /* 0x000ea20000000c00 */
[----:B------:R-:W-:Y:S01]  /*27d0*/  FFMA R71, R71, R13, R48 ;  /* 0x0000000d47477223 */ /* 0x000fe20000000030 */
[-C--:B------:R-:W-:Y:S02]  /*27e0*/  FFMA R45, R65, R32.reuse, R68 ;  /* 0x00000020412d7223 */ /* 0x080fe40000000044 */
[----:B------:R-:W5:Y:S01]  /*27f0*/  LDS R68, [R8+0x630] ;  /* 0x0006300008447984 */ /* 0x000f620000000800 */
[----:B------:R-:W-:Y:S01]  /*2800*/  FFMA R47, R63, R32, R72 ;  /* 0x000000203f2f7223 */ /* 0x000fe20000000048 */
[----:B------:R-:W-:-:S02]  /*2810*/  FFMA R73, R70, R42, R71 ;  /* 0x0000002a46497223 */ /* 0x000fc40000000047 */
[----:B------:R-:W5:Y:S01]  /*2820*/  LDS R70, [R8+0x654] ;  /* 0x0006540008467984 */ /* 0x000f620000000800 */
[----:B-1----:R-:W-:-:S03]  /*2830*/  FFMA R46, R50, R25, R45 ;  /* 0x00000019322e7223 */ /* 0x002fc6000000002d */
[----:B------:R-:W1:Y:S01]  /*2840*/  LDS R32, [R8+0x538] ;  /* 0x0005380008207984 */ /* 0x000e620000000800 */
[----:B------:R-:W-:-:S03]  /*2850*/  FFMA R64, R66, R25, R47 ;  /* 0x0000001942407223 */ /* 0x000fc6000000002f */
[----:B------:R-:W1:Y:S01]  /*2860*/  LDS R72, [R8+0x3ac] ;  /* 0x0003ac0008487984 */ /* 0x000e620000000800 */
[----:B---3--:R-:W-:-:S03]  /*2870*/  FFMA R71, R67, R33, R74 ;  /* 0x0000002143477223 */ /* 0x008fc6000000004a */
[----:B------:R-:W3:Y:S01]  /*2880*/  LDS R48, [R8+0x3d0] ;  /* 0x0003d00008307984 */ /* 0x000ee20000000800 */
[----:B----4-:R-:W-:-:S03]  /*2890*/  FFMA R47, R51, R22, R46 ;  /* 0x00000016332f7223 */ /* 0x010fc6000000002e */
[----:B------:R-:W4:Y:S04]  /*28a0*/  LDS R25, [R8+0x610] ;  /* 0x0006100008197984 */ /* 0x000f280000000800 */
[----:B------:R-:W4:Y:S01]  /*28b0*/  LDS R45, [R8+0x4a8] ;  /* 0x0004a800082d7984 */ /* 0x000f220000000800 */
[----:B0-----:R-:W-:Y:S01]  /*28c0*/  FFMA R71, R44, R26, R71 ;  /* 0x0000001a2c477223 */ /* 0x001fe20000000047 */
[----:B--2---:R-:W-:Y:S01]  /*28d0*/  FFMA R74, R67, R36, R73 ;  /* 0x00000024434a7223 */ /* 0x004fe20000000049 */
[----:B------:R-:W-:Y:S02]  /*28e0*/  FFMA R67, R49, R22, R64 ;  /* 0x0000001631437223 */ /* 0x000fe40000000040 */
[----:B------:R-:W0:Y:S01]  /*28f0*/  LDS R64, [R8+0x38c] ;  /* 0x00038c0008407984 */ /* 0x000e220000000800 */
[----:B-----5:R-:W-:Y:S01]  /*2900*/  FFMA R47, R68, R31, R47 ;  /* 0x0000001f442f7223 */ /* 0x020fe2000000002f */
[----:B------:R-:W-:-:S02]  /*2910*/  FFMA R73, R44, R17, R74 ;  /* 0x000000112c497223 */ /* 0x000fc4000000004a */
[----:B------:R-:W2:Y:S01]  /*2920*/  LDS R74, [R8+0x55c] ;  /* 0x00055c00084a7984 */ /* 0x000ea20000000800 */
[----:B------:R-:W-:-:S03]  /*2930*/  FFMA R67, R70, R31, R67 ;  /* 0x0000001f46437223 */ /* 0x000fc60000000043 */
[----:B------:R-:W-:Y:S01]  /*2940*/  LDS R31, [R8+0x3d4] ;  /* 0x0003d400081f7984 */ /* 0x000fe20000000800 */
[C---:B-1----:R-:W-:Y:S01]  /*2950*/  FFMA R22, R32.reuse, R23, R71 ;  /* 0x0000001720167223 */ /* 0x042fe20000000047 */
[----:B------:R-:W-:Y:S02]  /*2960*/  FFMA R32, R32, R14, R73 ;  /* 0x0000000e20207223 */ /* 0x000fe40000000049 */
[----:B------:R-:W-:Y:S01]  /*2970*/  LDS R71, [R8+0x634] ;  /* 0x0006340008477984 */ /* 0x000fe20000000800 */
[----:B------:R-:W-:-:S03]  /*2980*/  FFMA R44, R72, R33, R47 ;  /* 0x00000021482c7223 */ /* 0x000fc6000000002f */
[----:B------:R-:W-:Y:S01]  /*2990*/  LDS R47, [R8+0x658] ;  /* 0x00065800082f7984 */ /* 0x000fe20000000800 */
[----:B---3--:R-:W-:Y:S01]  /*29a0*/  FFMA R46, R48, R33, R67 ;  /* 0x00000021302e7223 */ /* 0x008fe20000000043 */
[----:B------:R-:W-:Y:S02]  /*29b0*/  FFMA R73, R69, R26, R44 ;  /* 0x0000001a45497223 */ /* 0x000fe4000000002c */
[----:B------:R-:W-:Y:S01]  /*29c0*/  LDS R67, [R8+0x3b0] ;  /* 0x0003b00008437984 */ /* 0x000fe20000000800 */
[C---:B----4-:R-:W-:Y:S01]  /*29d0*/  FFMA R33, R25.reuse, R40, R22 ;  /* 0x0000002819217223 */ /* 0x050fe20000000016 */
[----:B------:R-:W-:Y:S02]  /*29e0*/  FFMA R32, R25, R43, R32 ;  /* 0x0000002b19207223 */ /* 0x000fe40000000020 */
[----:B------:R-:W1:Y:S01]  /*29f0*/  LDS R22, [R8+0x580] ;  /* 0x0005800008167984 */ /* 0x000e620000000800 */
[----:B------:R-:W-:-:S03]  /*2a00*/  FFMA R75, R45, R26, R46 ;  /* 0x0000001a2d4b7223 */ /* 0x000fc6000000002e */
[----:B------:R-:W3:Y:S01]  /*2a10*/  LDS R25, [R8+0x464] ;  /* 0x0004640008197984 */ /* 0x000ee20000000800 */
[----:B0-----:R-:W-:Y:S01]  /*2a20*/  FFMA R46, R64, R34, R33 ;  /* 0x00000022402e7223 */ /* 0x001fe20000000021 */
[-C--:B--2---:R-:W-:Y:S01]  /*2a30*/  FFMA R26, R74, R23.reuse, R73 ;  /* 0x000000174a1a7223 */ /* 0x084fe20000000049 */
[----:B-1----:R-:W-:Y:S01]  /*2a40*/  FFMA R44, R22, R23, R75 ;  /* 0x00000017162c7223 */ /* 0x002fe2000000004b */
[----:B------:R-:W-:Y:S02]  /*2a50*/  FFMA R23, R64, R37, R32 ;  /* 0x0000002540177223 */ /* 0x000fe40000000020 */
[-C--:B------:R-:W-:Y:S01]  /*2a60*/  FFMA R32, R71, R40.reuse, R26 ;  /* 0x0000002847207223 */ /* 0x080fe2000000001a */
[----:B------:R-:W-:Y:S01]  /*2a70*/  FFMA R44, R47, R40, R44 ;  /* 0x000000282f2c7223 */ /* 0x000fe2000000002c */
[CC--:B---3--:R-:W-:Y:S01]  /*2a80*/  FFMA R33, R25.reuse, R27.reuse, R46 ;  /* 0x0000001b19217223 */ /* 0x0c8fe2000000002e */
[----:B------:R-:W0:Y:S01]  /*2a90*/  LDS R40, [R8+0x4ac] ;  /* 0x0004ac0008287984 */ /* 0x000e220000000800 */
[----:B------:R-:W-:Y:S01]  /*2aa0*/  FFMA R26, R25, R18, R23 ;  /* 0x00000012191a7223 */ /* 0x000fe20000000017 */
[-C--:B------:R-:W-:Y:S01]  /*2ab0*/  FFMA R73, R67, R34.reuse, R32 ;  /* 0x0000002243497223 */ /* 0x080fe20000000020 */
[----:B------:R-:W-:Y:S01]  /*2ac0*/  FFMA R75, R31, R34, R44 ;  /* 0x000000221f4b7223 */ /* 0x000fe2000000002c */
[----:B------:R-:W1:Y:S04]  /*2ad0*/  LDS R46, [R8+0x488] ;  /* 0x00048800082e7984 */ /* 0x000e680000000800 */
[----:B------:R-:W2:Y:S04]  /*2ae0*/  LDS R25, [R8+0x584] ;  /* 0x0005840008197984 */ /* 0x000ea80000000800 */
[----:B------:R-:W3:Y:S04]  /*2af0*/  LDS R32, [R8+0x53c] ;  /* 0x00053c0008207984 */ /* 0x000ee80000000800 */
[----:B------:R-:W4:Y:S01]  /*2b00*/  LDS R23, [R8+0x560] ;  /* 0x0005600008177984 */ /* 0x000f220000000800 */
[-C--:B0-----:R-:W-:Y:S01]  /*2b10*/  FFMA R44, R40, R27.reuse, R75 ;  /* 0x0000001b282c7223 */ /* 0x081fe2000000004b */
[----:B-1----:R-:W-:-:S03]  /*2b20*/  FFMA R34, R46, R27, R73 ;  /* 0x0000001b2e227223 */ /* 0x002fc60000000049 */
[-C--:B--2---:R-:W-:Y:S02]  /*2b30*/  FFMA R75, R25, R12.reuse, R44 ;  /* 0x0000000c194b7223 */ /* 0x084fe4000000002c */
[----:B------:R-:W0:Y:S01]  /*2b40*/  LDS R44, [R8+0x638] ;  /* 0x00063800082c7984 */ /* 0x000e220000000800 */
[C---:B---3--:R-:W-:Y:S01]  /*2b50*/  FFMA R27, R32.reuse, R15, R26 ;  /* 0x0000000f201b7223 */ /* 0x048fe2000000001a */
[-C--:B------:R-:W-:Y:S02]  /*2b60*/  FFMA R33, R32, R12.reuse, R33 ;  /* 0x0000000c20217223 */ /* 0x080fe40000000021 */
[----:B------:R-:W1:Y:S01]  /*2b70*/  LDS R26, [R8+0x65c] ;  /* 0x00065c00081a7984 */ /* 0x000e620000000800 */
[----:B----4-:R-:W-:Y:S01]  /*2b80*/  FFMA R73, R23, R12, R34 ;  /* 0x0000000c17497223 */ /* 0x010fe20000000022 */
[-C--:B------:R-:W-:Y:S02]  /*2b90*/  FFMA R32, R76, R41.reuse, R33 ;  /* 0x000000294c207223 */ /* 0x080fe40000000021 */
[----:B------:R-:W2:Y:S01]  /*2ba0*/  LDS R12, [R8+0x3f0] ;  /* 0x0003f000080c7984 */ /* 0x000ea20000000800 */
[-C--:B0-----:R-:W-:Y:S01]  /*2bb0*/  FFMA R34, R44, R41.reuse, R73 ;  /* 0x000000292c227223 */ /* 0x081fe20000000049 */
[----:B-1----:R-:W-:Y:S01]  /*2bc0*/  FFMA R75, R26, R41, R75 ;  /* 0x000000291a4b7223 */ /* 0x002fe2000000004b */
[----:B------:R-:W-:-:S02]  /*2bd0*/  FFMA R41, R65, R35, R32 ;  /* 0x0000002341297223 */ /* 0x000fc40000000020 */
[-C--:B------:R-:W-:Y:S01]  /*2be0*/  FFMA R73, R63, R35.reuse, R34 ;  /* 0x000000233f497223 */ /* 0x080fe20000000022 */
[----:B--2---:R-:W-:Y:S02]  /*2bf0*/  FFMA R64, R12, R35, R75 ;  /* 0x000000230c407223 */ /* 0x004fe4000000004b */
[----:B------:R-:W0:Y:S04]  /*2c00*/  LDS.128 R32, [R62+0x110] ;  /* 0x000110003e207984 */ /* 0x000e280000000c00 */
[----:B------:R-:W-:Y:S01]  /*2c10*/  LDS R75, [R8+0x678] ;  /* 0x00067800084b7984 */ /* 0x000fe20000000800 */
        /* <DEDUP_REMOVED lines=46> */
[-C--:B------:R-:W-:Y:S01]  /*2f00*/  FFMA R66, R66, R19.reuse, R79 ;  /* 0x0000001342427223 */ /* 0x080fe2000000004f */
[----:B------:R-:W-:Y:S01]  /*2f10*/  FFMA R12, R12, R38, R27 ;  /* 0x000000260c0c7223 */ /* 0x000fe2000000001b */
[----:B------:R-:W-:Y:S01]  /*2f20*/  FFMA R27, R81, R16, R64 ;  /* 0x00000010511b7223 */ /* 0x000fe20000000040 */
[----:B------:R-:W-:Y:S01]  /*2f30*/  LDS R23, [R8+0x41c] ;  /* 0x00041c0008177984 */ /* 0x000fe20000000800 */
[----:B------:R-:W-:Y:S01]  /*2f40*/  FFMA R49, R49, R28, R66 ;  /* 0x0000001c31317223 */ /* 0x000fe20000000042 */
[----:B------:R-:W-:-:S02]  /*2f50*/  FFMA R81, R81, R19, R12 ;  /* 0x0000001351517223 */ /* 0x000fc4000000000c */
[----:B------:R-:W0:Y:S01]  /*2f60*/  LDS R16, [R8+0x5a0] ;  /* 0x0005a00008107984 */ /* 0x000e220000000800 */
[----:B------:R-:W-:-:S03]  /*2f70*/  FFMA R49, R70, R33, R49 ;  /* 0x0000002146317223 */ /* 0x000fc60000000031 */
[----:B------:R-:W-:Y:S01]  /*2f80*/  LDS R78, [R8+0x828] ;  /* 0x00082800084e7984 */ /* 0x000fe20000000800 */
[C---:B0-----:R-:W-:Y:S01]  /*2f90*/  FFMA R64, R16.reuse, R13, R27 ;  /* 0x0000000d10407223 */ /* 0x041fe2000000001b */
[----:B------:R-:W-:Y:S02]  /*2fa0*/  FFMA R16, R16, R28, R81 ;  /* 0x0000001c10107223 */ /* 0x000fe40000000051 */
[----:B------:R-:W-:Y:S01]  /*2fb0*/  LDS R27, [R8+0x5a8] ;  /* 0x0005a800081b7984 */ /* 0x000fe20000000800 */
[----:B------:R-:W-:-:S03]  /*2fc0*/  FFMA R64, R75, R42, R64 ;  /* 0x0000002a4b407223 */ /* 0x000fc60000000040 */
[----:B------:R-:W-:Y:S01]  /*2fd0*/  LDS R42, [R8+0x5a4] ;  /* 0x0005a400082a7984 */ /* 0x000fe20000000800 */
[----:B------:R-:W-:-:S03]  /*2fe0*/  FFMA R13, R73, R36, R64 ;  /* 0x00000024490d7223 */ /* 0x000fc60000000040 */
[----:B------:R-:W0:Y:S04]  /*2ff0*/  LDS R36, [R8+0x4cc] ;  /* 0x0004cc0008247984 */ /* 0x000e280000000800 */
[----:B------:R-:W1:Y:S01]  /*3000*/  LDS R64, [R8+0x3f8] ;  /* 0x0003f80008407984 */ /* 0x000e620000000800 */
[----:B0-----:R-:W-:-:S03]  /*3010*/  FFMA R13, R36, R17, R13 ;  /* 0x00000011240d7223 */ /* 0x001fc6000000000d */
[----:B------:R-:W-:Y:S01]  /*3020*/  LDS R17, [R8+0x5c4] ;  /* 0x0005c40008117984 */ /* 0x000fe20000000800 */
[----:B------:R-:W-:-:S04]  /*3030*/  FFMA R14, R42, R14, R13 ;  /* 0x0000000e2a0e7223 */ /* 0x000fc8000000000d */
[----:B------:R-:W-:-:S04]  /*3040*/  FFMA R43, R41, R43, R14 ;  /* 0x0000002b292b7223 */ /* 0x000fc8000000000e */
[----:B-1----:R-:W-:Y:S02]  /*3050*/  FFMA R14, R64, R37, R43 ;  /* 0x00000025400e7223 */ /* 0x002fe4000000002b */
[----:B------:R-:W-:Y:S02]  /*3060*/  LDS R37, [R8+0x4f0] ;  /* 0x0004f00008257984 */ /* 0x000fe40000000800 */
[----:B------:R-:W-:Y:S02]  /*3070*/  FFMA R14, R65, R18, R14 ;  /* 0x00000012410e7223 */ /* 0x000fe4000000000e */
[----:B------:R-:W-:Y:S02]  /*3080*/  LDS R18, [R8+0x69c] ;  /* 0x00069c0008127984 */ /* 0x000fe40000000800 */
[----:B------:R-:W-:Y:S02]  /*3090*/  FFMA R14, R27, R15, R14 ;  /* 0x0000000f1b0e7223 */ /* 0x000fe4000000000e */
[----:B------:R-:W-:Y:S02]  /*30a0*/  LDS R43, [R8+0x6c0] ;  /* 0x0006c000082b7984 */ /* 0x000fe40000000800 */
[----:B------:R-:W-:-:S02]  /*30b0*/  FFMA R13, R63, R32, R14 ;  /* 0x000000203f0d7223 */ /* 0x000fc4000000000e */
[----:B------:R-:W0:Y:S04]  /*30c0*/  LDS R32, [R8+0x414] ;  /* 0x0004140008207984 */ /* 0x000e280000000800 */
[----:B------:R-:W1:Y:S01]  /*30d0*/  LDS R14, [R8+0x4ec] ;  /* 0x0004ec00080e7984 */ /* 0x000e620000000800 */
[----:B0-----:R-:W-:-:S03]  /*30e0*/  FFMA R13, R32, R38, R13 ;  /* 0x00000026200d7223 */ /* 0x001fc6000000000d */
[----:B------:R-:W0:Y:S01]  /*30f0*/  LDS R32, [R8+0x5c8] ;  /* 0x0005c80008207984 */ /* 0x000e220000000800 */
[----:B-1----:R-:W-:-:S03]  /*3100*/  FFMA R38, R14, R19, R13 ;  /* 0x000000130e267223 */ /* 0x002fc6000000000d */
[----:B------:R-:W1:Y:S01]  /*3110*/  LDS.128 R12, [R62+0x120] ;  /* 0x000120003e0c7984 */ /* 0x000e620000000c00 */
[----:B------:R-:W-:Y:S01]  /*3120*/  FFMA R17, R17, R28, R38 ;  /* 0x0000001c11117223 */ /* 0x000fe20000000026 */
[----:B------:R-:W-:Y:S01]  /*3130*/  FFMA R38, R48, R39, R49 ;  /* 0x0000002730267223 */ /* 0x000fe20000000031 */
[-C--:B------:R-:W-:Y:S01]  /*3140*/  FFMA R48, R75, R33.reuse, R16 ;  /* 0x000000214b307223 */ /* 0x080fe20000000010 */
[----:B------:R-:W-:Y:S01]  /*3150*/  LDS R28, [R8+0x798] ;  /* 0x00079800081c7984 */ /* 0x000fe20000000800 */
[----:B------:R-:W-:Y:S01]  /*3160*/  FFMA R33, R18, R33, R17 ;  /* 0x0000002112217223 */ /* 0x000fe20000000011 */
[-C--:B------:R-:W-:Y:S01]  /*3170*/  FFMA R45, R45, R20.reuse, R38 ;  /* 0x000000142d2d7223 */ /* 0x080fe20000000026 */
[-C--:B------:R-:W-:Y:S01]  /*3180*/  FFMA R73, R73, R39.reuse, R48 ;  /* 0x0000002749497223 */ /* 0x080fe20000000030 */
[----:B------:R-:W2:Y:S01]  /*3190*/  LDS.128 R16, [R62+0x140] ;  /* 0x000140003e107984 */ /* 0x000ea20000000c00 */
[----:B------:R-:W-:Y:S01]  /*31a0*/  FFMA R66, R50, R39, R33 ;  /* 0x0000002732427223 */ /* 0x000fe20000000021 */
[----:B------:R-:W-:Y:S01]  /*31b0*/  FFMA R46, R22, R29, R45 ;  /* 0x0000001d162e7223 */ /* 0x000fe2000000002d */
[-C--:B------:R-:W-:Y:S01]  /*31c0*/  FFMA R73, R36, R20.reuse, R73 ;  /* 0x0000001424497223 */ /* 0x080fe20000000049 */
[----:B------:R-:W-:Y:S01]  /*31d0*/  LDS.128 R48, [R62+0x160] ;  /* 0x000160003e307984 */ /* 0x000fe20000000c00 */
[----:B------:R-:W-:-:S02]  /*31e0*/  FFMA R67, R37, R20, R66 ;  /* 0x0000001425437223 */ /* 0x000fc40000000042 */
[-C--:B------:R-:W-:Y:S01]  /*31f0*/  FFMA R42, R42, R29.reuse, R73 ;  /* 0x0000001d2a2a7223 */ /* 0x080fe20000000049 */
[----:B------:R-:W3:Y:S04]  /*3200*/  LDS R33, [R8+0x870] ;  /* 0x0008700008217984 */ /* 0x000ee80000000800 */
[----:B------:R-:W-:Y:S04]  /*3210*/  LDS.128 R36, [R62+0x180] ;  /* 0x000180003e247984 */ /* 0x000fe80000000c00 */
[----:B------:R-:W4:Y:S04]  /*3220*/  LDS R66, [R8+0x948] ;  /* 0x0009480008427984 */ /* 0x000f280000000800 */
[----:B------:R-:W5:Y:S04]  /*3230*/  LDS R20, [R8+0x4f4] ;  /* 0x0004f40008147984 */ /* 0x000f680000000800 */
[----:B------:R-:W5:Y:S01]  /*3240*/  LDS R22, [R8+0x874] ;  /* 0x0008740008167984 */ /* 0x000f620000000800 */
[----:B0-----:R-:W-:Y:S01]  /*3250*/  FFMA R70, R32, R29, R67 ;  /* 0x0000001d20467223 */ /* 0x001fe20000000043 */
[----:B------:R-:W-:-:S02]  /*3260*/  FFMA R32, R47, R34, R46 ;  /* 0x000000222f207223 */ /* 0x000fc4000000002e */
[----:B------:R-:W-:Y:S01]  /*3270*/  LDS R67, [R8+0x94c] ;  /* 0x00094c0008437984 */ /* 0x000fe20000000800 */
[----:B-1----:R-:W-:Y:S01]  /*3280*/  FFMA R43, R43, R12, R44 ;  /* 0x0000000c2b2b7223 */ /* 0x002fe2000000002c */
[----:B------:R-:W-:Y:S02]  /*3290*/  FFMA R31, R31, R24, R32 ;  /* 0x000000181f1f7223 */ /* 0x000fe40000000020 */
[----:B------:R-:W0:Y:S01]  /*32a0*/  LDS.128 R44, [R62+0x190] ;  /* 0x000190003e2c7984 */ /* 0x000e220000000c00 */
[----:B------:R-:W-:Y:S01]  /*32b0*/  FFMA R70, R71, R34, R70 ;  /* 0x0000002247467223 */ /* 0x000fe20000000046 */
[----:B------:R-:W-:Y:S02]  /*32c0*/  FFMA R32, R40, R21, R31 ;  /* 0x0000001528207223 */ /* 0x000fe4000000001f */
[----:B------:R-:W1:Y:S01]  /*32d0*/  LDS R29, [R8+0x6c8] ;  /* 0x0006c800081d7984 */ /* 0x000e620000000800 */
[----:B------:R-:W-:Y:S01]  /*32e0*/  FFMA R23, R23, R24, R70 ;  /* 0x0000001817177223 */ /* 0x000fe20000000046 */
[----:B--2---:R-:W-:-:S02]  /*32f0*/  FFMA R28, R28, R17, R43 ;  /* 0x000000111c1c7223 */ /* 0x004fc4000000002b */
[----:B------:R-:W-:Y:S01]  /*3300*/  LDS R31, [R8+0x878] ;  /* 0x00087800081f7984 */ /* 0x000fe20000000800 */
[----:B------:R-:W-:-:S03]  /*3310*/  FFMA R25, R25, R30, R32 ;  /* 0x0000001e19197223 */ /* 0x000fc60000000020 */
[----:B------:R-:W-:Y:S01]  /*3320*/  LDS R70, [R8+0x894] ;  /* 0x0008940008467984 */ /* 0x000fe20000000800 */
[----:B------:R-:W-:Y:S01]  /*3330*/  FFMA R26, R26, R35, R25 ;  /* 0x000000231a1a7223 */ /* 0x000fe20000000019 */
[----:B---3--:R-:W-:Y:S02]  /*3340*/  FFMA R33, R33, R50, R28 ;  /* 0x0000003221217223 */ /* 0x008fe4000000001c */
[----:B------:R-:W-:Y:S04]  /*3350*/  LDS R32, [R8+0x7c0] ;  /* 0x0007c00008207984 */ /* 0x000fe80000000800 */
[----:B------:R-:W2:Y:S01]  /*3360*/  LDS R28, [R8+0x7a0] ;  /* 0x0007a000081c7984 */ /* 0x000ea20000000800 */
[----:B----4-:R-:W-:Y:S01]  /*3370*/  FFMA R43, R66, R39, R33 ;  /* 0x00000027422b7223 */ /* 0x010fe20000000021 */
[----:B------:R-:W-:-:S03]  /*3380*/  FFMA R33, R41, R34, R42 ;  /* 0x0000002229217223 */ /* 0x000fc6000000002a */
[----:B------:R-:W-:Y:S01]  /*3390*/  FFMA R68, R68, R13, R43 ;  /* 0x0000000d44447223 */ /* 0x000fe2000000002b */
[----:B------:R-:W-:Y:S01]  /*33a0*/  FFMA R34, R64, R24, R33 ;  /* 0x0000001840227223 */ /* 0x000fe20000000021 */
[----:B------:R-:W3:Y:S02]  /*33b0*/  LDS.128 R40, [R62+0x170] ;  /* 0x000170003e287984 */ /* 0x000ee40000000c00 */
[----:B------:R-:W-:Y:S01]  /*33c0*/  FFMA R71, R69, R18, R68 ;  /* 0x0000001245477223 */ /* 0x000fe20000000044 */
[-C--:B------:R-:W-:Y:S01]  /*33d0*/  FFMA R34, R65, R21.reuse, R34 ;  /* 0x0000001541227223 */ /* 0x080fe20000000022 */
[----:B------:R-:W4:Y:S01]  /*33e0*/  LDS R24, [R8+0x950] ;  /* 0x0009500008187984 */ /* 0x000f220000000800 */
[----:B-----5:R-:W-:Y:S01]  /*33f0*/  FFMA R69, R20, R21, R23 ;  /* 0x0000001514457223 */ /* 0x020fe20000000017 */
[----:B------:R-:W-:Y:S01]  /*3400*/  FFMA R66, R22, R51, R71 ;  /* 0x0000003316427223 */ /* 0x000fe20000000047 */
[-C--:B------:R-:W-:Y:S01]  /*3410*/  FFMA R34, R27, R30.reuse, R34 ;  /* 0x0000001e1b227223 */ /* 0x080fe20000000022 */
[----:B------:R-:W5:Y:S01]  /*3420*/  LDS R33, [R8+0x6e4] ;  /* 0x0006e40008217984 */ /* 0x000f620000000800 */
[----:B------:R-:W-:Y:S01]  /*3430*/  FFMA R69, R74, R30, R69 ;  /* 0x0000001e4a457223 */ /* 0x000fe20000000045 */
[----:B0-----:R-:W-:-:S02]  /*3440*/  FFMA R68, R67, R44, R66 ;  /* 0x0000002c43447223 */ /* 0x001fc40000000042 */
[----:B------:R-:W0:Y:S01]  /*3450*/  LDS R64, [R8+0x7bc] ;  /* 0x0007bc0008407984 */ /* 0x000e220000000800 */
[-C--:B------:R-:W-:Y:S01]  /*3460*/  FFMA R34, R63, R35.reuse, R34 ;  /* 0x000000233f227223 */ /* 0x080fe20000000022 */
[----:B------:R-:W-:Y:S01]  /*3470*/  FFMA R72, R72, R35, R69 ;  /* 0x0000002348487223 */ /* 0x000fe20000000045 */
[----:B-1----:R-:W-:Y:S01]  /*3480*/  FFMA R29, R29, R14, R68 ;  /* 0x0000000e1d1d7223 */ /* 0x002fe20000000044 */
[----:B------:R-:W1:Y:S04]  /*3490*/  LDS.128 R20, [R62+0x150] ;  /* 0x000150003e147984 */ /* 0x000e680000000c00 */
[----:B------:R-:W1:Y:S04]  /*34a0*/  LDS R66, [R8+0x96c] ;  /* 0x00096c0008427984 */ /* 0x000e680000000800 */
[----:B------:R-:W1:Y:S04]  /*34b0*/  LDS R67, [R8+0x708] ;  /* 0x0007080008437984 */ /* 0x000e680000000800 */
[----:B------:R-:W1:Y:S01]  /*34c0*/  LDS R65, [R8+0x72c] ;  /* 0x00072c0008417984 */ /* 0x000e620000000800 */
[----:B--2---:R-:W-:-:S03]  /*34d0*/  FFMA R76, R28, R19, R29 ;  /* 0x000000131c4c7223 */ /* 0x004fc6000000001d */
[----:B------:R-:W2:Y:S04]  /*34e0*/  LDS R68, [R8+0x804] ;  /* 0x0008040008447984 */ /* 0x000ea80000000800 */
[----:B------:R-:W2:Y:S01]  /*34f0*/  LDS R28, [R8+0x7e0] ;  /* 0x0007e000081c7984 */ /* 0x000ea20000000800 */
[----:B---3--:R-:W-:-:S03]  /*3500*/  FFMA R31, R31, R40, R76 ;  /* 0x000000281f1f7223 */ /* 0x008fc6000000004c */
[----:B------:R-:W3:Y:S01]  /*3510*/  LDS R63, [R8+0x6e8] ;  /* 0x0006e800083f7984 */ /* 0x000ee20000000800 */
[----:B----4-:R-:W-:-:S03]  /*3520*/  FFMA R24, R24, R45, R31 ;  /* 0x0000002d18187223 */ /* 0x010fc6000000001f */
[----:B------:R-:W-:Y:S01]  /*3530*/  LDS R29, [R8+0x8dc] ;  /* 0x0008dc00081d7984 */ /* 0x000fe20000000800 */
[C---:B-----5:R-:W-:Y:S01]  /*3540*/  FFMA R25, R33.reuse, R12, R26 ;  /* 0x0000000c21197223 */ /* 0x060fe2000000001a */
[----:B------:R-:W-:Y:S02]  /*3550*/  FFMA R33, R33, R15, R24 ;  /* 0x0000000f21217223 */ /* 0x000fe40000000018 */
[----:B------:R-:W4:Y:S01]  /*3560*/  LDS R31, [R8+0x8b8] ;  /* 0x0008b800081f7984 */ /* 0x000f220000000800 */
[----:B0-----:R-:W-:-:S03]  /*3570*/  FFMA R25, R64, R17, R25 ;  /* 0x0000001140197223 */ /* 0x001fc60000000019 */
[----:B------:R-:W0:Y:S01]  /*3580*/  LDS R30, [R8+0x990] ;  /* 0x00099000081e7984 */ /* 0x000e220000000800 */
[----:B-1----:R-:W-:Y:S01]  /*3590*/  FFMA R64, R64, R20, R33 ;  /* 0x0000001440407223 */ /* 0x002fe20000000021 */
[C---:B------:R-:W-:Y:S02]  /*35a0*/  FFMA R25, R70.reuse, R50, R25 ;  /* 0x0000003246197223 */ /* 0x040fe40000000019 */
[----:B------:R-:W-:Y:S01]  /*35b0*/  LDS R69, [R8+0x7e4] ;  /* 0x0007e40008457984 */ /* 0x000fe20000000800 */
[----:B------:R-:W-:Y:S01]  /*35c0*/  FFMA R27, R70, R41, R64 ;  /* 0x00000029461b7223 */ /* 0x000fe20000000040 */
[C---:B------:R-:W-:Y:S02]  /*35d0*/  FFMA R74, R66.reuse, R39, R25 ;  /* 0x00000027424a7223 */ /* 0x040fe40000000019 */
[----:B------:R-:W-:Y:S01]  /*35e0*/  LDS R70, [R8+0x9b4] ;  /* 0x0009b40008467984 */ /* 0x000fe20000000800 */
[----:B------:R-:W-:Y:S01]  /*35f0*/  FFMA R73, R66, R46, R27 ;  /* 0x0000002e42497223 */ /* 0x000fe2000000001b */
[----:B------:R-:W-:-:S02]  /*3600*/  FFMA R33, R67, R12, R34 ;  /* 0x0000000c43217223 */ /* 0x000fc40000000022 */
[----:B------:R-:W1:Y:S01]  /*3610*/  LDS.128 R24, [R62+0x130] ;  /* 0x000130003e187984 */ /* 0x000e620000000c00 */
[----:B------:R-:W-:-:S03]  /*3620*/  FFMA R35, R65, R12, R72 ;  /* 0x0000000c41237223 */ /* 0x000fc60000000048 */
[----:B------:R-:W5:Y:S01]  /*3630*/  LDS R12, [R8+0x898] ;  /* 0x00089800080c7984 */ /* 0x000f620000000800 */
[----:B--2---:R-:W-:-:S03]  /*3640*/  FFMA R66, R68, R17, R35 ;  /* 0x0000001144427223 */ /* 0x004fc60000000023 */
[----:B------:R-:W2:Y:S01]  /*3650*/  LDS R72, [R8+0x70c] ;  /* 0x00070c0008487984 */ /* 0x000ea20000000800 */
[----:B------:R-:W-:-:S03]  /*3660*/  FFMA R64, R28, R17, R33 ;  /* 0x000000111c407223 */ /* 0x000fc60000000021 */
[----:B------:R-:W2:Y:S01]  /*3670*/  LDS R34, [R8+0x730] ;  /* 0x0007300008227984 */ /* 0x000ea20000000800 */
[----:B---3--:R-:W-:-:S03]  /*3680*/  FFMA R71, R63, R13, R74 ;  /* 0x0000000d3f477223 */ /* 0x008fc6000000004a */
[----:B------:R-:W3:Y:S01]  /*3690*/  LDS R17, [R8+0x970] ;  /* 0x0009700008117984 */ /* 0x000ee20000000800 */
[----:B------:R-:W-:-:S03]  /*36a0*/  FFMA R71, R32, R18, R71 ;  /* 0x0000001220477223 */ /* 0x000fc60000000047 */
[----:B------:R-:W3:Y:S01]  /*36b0*/  LDS R33, [R8+0x808] ;  /* 0x0008080008217984 */ /* 0x000ee20000000800 */
[----:B----4-:R-:W-:-:S03]  /*36c0*/  FFMA R35, R31, R50, R64 ;  /* 0x000000321f237223 */ /* 0x010fc60000000040 */
[----:B------:R-:W-:Y:S01]  /*36d0*/  LDS R76, [R8+0x750] ;  /* 0x00075000084c7984 */ /* 0x000fe20000000800 */
[----:B0-----:R-:W-:Y:S01]  /*36e0*/  FFMA R35, R30, R39, R35 ;  /* 0x000000271e237223 */ /* 0x001fe20000000023 */
[----:B-1----:R-:W-:Y:S01]  /*36f0*/  FFMA R74, R63, R24, R73 ;  /* 0x000000183f4a7223 */ /* 0x002fe20000000049 */
[----:B------:R-:W-:Y:S02]  /*3700*/  FFMA R63, R29, R50, R66 ;  /* 0x000000321d3f7223 */ /* 0x000fe40000000042 */
[----:B------:R-:W0:Y:S01]  /*3710*/  LDS R66, [R8+0x6ec] ;  /* 0x0006ec0008427984 */ /* 0x000e220000000800 */
[----:B------:R-:W-:Y:S01]  /*3720*/  FFMA R73, R32, R21, R74 ;  /* 0x0000001520497223 */ /* 0x000fe2000000004a */
[----:B------:R-:W-:Y:S01]  /*3730*/  FFMA R63, R70, R39, R63 ;  /* 0x00000027463f7223 */ /* 0x000fe2000000003f */
[C---:B-----5:R-:W-:Y:S01]  /*3740*/  FFMA R32, R12.reuse, R51, R71 ;  /* 0x000000330c207223 */ /* 0x060fe20000000047 */
[----:B------:R-:W1:Y:S01]  /*3750*/  LDS R74, [R8+0x8bc] ;  /* 0x0008bc00084a7984 */ /* 0x000e620000000800 */
[----:B------:R-:W-:Y:S01]  /*3760*/  FFMA R64, R12, R42, R73 ;  /* 0x0000002a0c407223 */ /* 0x000fe20000000049 */
[----:B--2---:R-:W-:-:S02]  /*3770*/  FFMA R12, R72, R13, R35 ;  /* 0x0000000d480c7223 */ /* 0x004fc40000000023 */
[----:B------:R-:W2:Y:S01]  /*3780*/  LDS R71, [R8+0x994] ;  /* 0x0009940008477984 */ /* 0x000ea20000000800 */
[----:B------:R-:W-:Y:S01]  /*3790*/  FFMA R50, R34, R13, R63 ;  /* 0x0000000d22327223 */ /* 0x000fe2000000003f */
[----:B------:R-:W-:Y:S02]  /*37a0*/  FFMA R39, R69, R18, R12 ;  /* 0x0000001245277223 */ /* 0x000fe4000000000c */
[----:B------:R-:W-:Y:S01]  /*37b0*/  LDS R63, [R8+0x9b8] ;  /* 0x0009b800083f7984 */ /* 0x000fe20000000800 */
[C---:B---3--:R-:W-:Y:S01]  /*37c0*/  FFMA R13, R17.reuse, R44, R32 ;  /* 0x0000002c110d7223 */ /* 0x048fe20000000020 */
[----:B------:R-:W-:Y:S02]  /*37d0*/  FFMA R32, R17, R47, R64 ;  /* 0x0000002f11207223 */ /* 0x000fe40000000040 */
[----:B------:R-:W3:Y:S01]  /*37e0*/  LDS R64, [R8+0x8e0] ;  /* 0x0008e00008407984 */ /* 0x000ee20000000800 */
[----:B------:R-:W-:-:S03]  /*37f0*/  FFMA R73, R33, R18, R50 ;  /* 0x0000001221497223 */ /* 0x000fc60000000032 */
[----:B------:R-:W4:Y:S04]  /*3800*/  LDS R35, [R8+0x710] ;  /* 0x0007100008237984 */ /* 0x000f280000000800 */
[----:B------:R-:W5:Y:S04]  /*3810*/  LDS R12, [R8+0x7c4] ;  /* 0x0007c400080c7984 */ /* 0x000f680000000800 */
[----:B------:R-:W5:Y:S01]  /*3820*/  LDS R17, [R8+0x734] ;  /* 0x0007340008117984 */ /* 0x000f620000000800 */
[----:B0-----:R-:W-:Y:S01]  /*3830*/  FFMA R13, R66, R14, R13 ;  /* 0x0000000e420d7223 */ /* 0x001fe2000000000d */
[----:B-1----:R-:W-:Y:S01]  /*3840*/  FFMA R18, R74, R51, R39 ;  /* 0x000000334a127223 */ /* 0x002fe20000000027 */
[----:B------:R-:W-:-:S02]  /*3850*/  FFMA R39, R66, R25, R32 ;  /* 0x0000001942277223 */ /* 0x000fc40000000020 */
[----:B------:R-:W0:Y:S01]  /*3860*/  LDS R32, [R8+0x7e8] ;  /* 0x0007e80008207984 */ /* 0x000e220000000800 */
[-C--:B--2---:R-:W-:Y:S01]  /*3870*/  FFMA R18, R71, R44.reuse, R18 ;  /* 0x0000002c47127223 */ /* 0x084fe20000000012 */
[----:B---3--:R-:W-:Y:S02]  /*3880*/  FFMA R50, R64, R51, R73 ;  /* 0x0000003340327223 */ /* 0x008fe40000000049 */
[----:B------:R-:W-:Y:S02]  /*3890*/  LDS R51, [R8+0x8c0] ;  /* 0x0008c00008337984 */ /* 0x000fe40000000800 */
[----:B------:R-:W-:Y:S01]  /*38a0*/  FFMA R50, R63, R44, R50 ;  /* 0x0000002c3f327223 */ /* 0x000fe20000000032 */
[----:B----4-:R-:W-:Y:S02]  /*38b0*/  FFMA R73, R35, R14, R18 ;  /* 0x0000000e23497223 */ /* 0x010fe40000000012 */
[----:B------:R-:W1:Y:S01]  /*38c0*/  LDS R18, [R8+0x80c] ;  /* 0x00080c0008127984 */ /* 0x000e620000000800 */
[C---:B-----5:R-:W-:Y:S01]  /*38d0*/  FFMA R13, R12.reuse, R19, R13 ;  /* 0x000000130c0d7223 */ /* 0x060fe2000000000d */
[----:B------:R-:W-:-:S02]  /*38e0*/  FFMA R12, R12, R22, R39 ;  /* 0x000000160c0c7223 */ /* 0x000fc40000000027 */
[----:B------:R-:W2:Y:S01]  /*38f0*/  LDS R39, [R8+0x8e4] ;  /* 0x0008e40008277984 */ /* 0x000ea20000000800 */
[----:B------:R-:W-:-:S03]  /*3900*/  FFMA R75, R17, R14, R50 ;  /* 0x0000000e114b7223 */ /* 0x000fc60000000032 */
[----:B------:R-:W3:Y:S01]  /*3910*/  LDS R14, [R8+0x89c] ;  /* 0x00089c00080e7984 */ /* 0x000ee20000000800 */
[-C--:B0-----:R-:W-:Y:S01]  /*3920*/  FFMA R44, R32, R19.reuse, R73 ;  /* 0x00000013202c7223 */ /* 0x081fe20000000049 */
[----:B-1----:R-:W-:-:S03]  /*3930*/  FFMA R50, R18, R19, R75 ;  /* 0x0000001312327223 */ /* 0x002fc6000000004b */
[-C--:B------:R-:W-:Y:S02]  /*3940*/  FFMA R19, R51, R40.reuse, R44 ;  /* 0x0000002833137223 */ /* 0x080fe4000000002c */
[----:B------:R-:W0:Y:S01]  /*3950*/  LDS R44, [R8+0x974] ;  /* 0x00097400082c7984 */ /* 0x000e220000000800 */
[----:B--2---:R-:W-:-:S03]  /*3960*/  FFMA R75, R39, R40, R50 ;  /* 0x00000028274b7223 */ /* 0x004fc60000000032 */
[----:B------:R-:W-:Y:S01]  /*3970*/  LDS R50, [R8+0x9bc] ;  /* 0x0009bc0008327984 */ /* 0x000fe20000000800 */
[C---:B---3--:R-:W-:Y:S01]  /*3980*/  FFMA R13, R14.reuse, R40, R13 ;  /* 0x000000280e0d7223 */ /* 0x048fe2000000000d */
[----:B------:R-:W-:Y:S02]  /*3990*/  FFMA R73, R14, R43, R12 ;  /* 0x0000002b0e497223 */ /* 0x000fe4000000000c */
[----:B------:R-:W1:Y:S01]  /*39a0*/  LDS R40, [R8+0x998] ;  /* 0x0009980008287984 */ /* 0x000e620000000800 */
[-C--:B0-----:R-:W-:Y:S01]  /*39b0*/  FFMA R12, R44, R45.reuse, R13 ;  /* 0x0000002d2c0c7223 */ /* 0x081fe2000000000d */
[-C--:B-1----:R-:W-:Y:S01]  /*39c0*/  FFMA R14, R40, R45.reuse, R19 ;  /* 0x0000002d280e7223 */ /* 0x082fe20000000013 */
[----:B------:R-:W-:Y:S02]  /*39d0*/  FFMA R19, R50, R45, R75 ;  /* 0x0000002d32137223 */ /* 0x000fe4000000004b */
[-C--:B------:R-:W-:Y:S01]  /*39e0*/  FFMA R45, R67, R15.reuse, R12 ;  /* 0x0000000f432d7223 */ /* 0x080fe2000000000c */
[-C--:B------:R-:W-:Y:S01]  /*39f0*/  FFMA R77, R65, R15.reuse, R14 ;  /* 0x0000000f414d7223 */ /* 0x080fe2000000000e */
[----:B------:R-:W-:-:S02]  /*3a00*/  FFMA R19, R76, R15, R19 ;  /* 0x0000000f4c137223 */ /* 0x000fc40000000013 */
[----:B------:R-:W0:Y:S02]  /*3a10*/  LDS.128 R12, [R62+0x1a0] ;  /* 0x0001a0003e0c7984 */ /* 0x000e240000000c00 */
[----:B------:R-:W-:Y:S01]  /*3a20*/  FFMA R19, R78, R20, R19 ;  /* 0x000000144e137223 */ /* 0x000fe20000000013 */
[----:B0-----:R-:W-:Y:S01]  /*3a30*/  FFMA R66, R44, R12, R73 ;  /* 0x0000000c2c427223 */ /* 0x001fe20000000049 */
[----:B------:R-:W-:Y:S01]  /*3a40*/  FFMA R44, R28, R20, R45 ;  /* 0x000000141c2c7223 */ /* 0x000fe2000000002d */
[----:B------:R-:W-:Y:S02]  /*3a50*/  LDS R73, [R8+0x9d8] ;  /* 0x0009d80008497984 */ /* 0x000fe40000000800 */
[----:B------:R-:W-:Y:S01]  /*3a60*/  FFMA R75, R67, R26, R66 ;  /* 0x0000001a434b7223 */ /* 0x000fe20000000042 */
[-C--:B------:R-:W-:Y:S01]  /*3a70*/  FFMA R45, R31, R41.reuse, R44 ;  /* 0x000000291f2d7223 */ /* 0x080fe2000000002c */
[----:B------:R-:W-:Y:S02]  /*3a80*/  FFMA R44, R68, R20, R77 ;  /* 0x00000014442c7223 */ /* 0x000fe4000000004d */
[----:B------:R-:W0:Y:S01]  /*3a90*/  LDS R20, [R8+0x900] ;  /* 0x0009000008147984 */ /* 0x000e220000000800 */
[----:B------:R-:W-:Y:S01]  /*3aa0*/  FFMA R67, R30, R46, R45 ;  /* 0x0000002e1e437223 */ /* 0x000fe2000000002d */
[----:B------:R-:W-:Y:S01]  /*3ab0*/  FFMA R45, R29, R41, R44 ;  /* 0x000000291d2d7223 */ /* 0x000fe2000000002c */
[----:B------:R-:W-:-:S02]  /*3ac0*/  FFMA R28, R28, R23, R75 ;  /* 0x000000171c1c7223 */ /* 0x000fc4000000004b */
[----:B------:R-:W-:Y:S01]  /*3ad0*/  FFMA R44, R72, R24, R67 ;  /* 0x00000018482c7223 */ /* 0x000fe20000000043 */
[----:B------:R-:W-:Y:S01]  /*3ae0*/  FFMA R45, R70, R46, R45 ;  /* 0x0000002e462d7223 */ /* 0x000fe2000000002d */
[----:B------:R-:W-:Y:S02]  /*3af0*/  FFMA R31, R31, R36, R28 ;  /* 0x000000241f1f7223 */ /* 0x000fe4000000001c */
[----:B------:R-:W-:Y:S01]  /*3b00*/  FFMA R67, R69, R21, R44 ;  /* 0x0000001545437223 */ /* 0x000fe2000000002c */
[----:B------:R-:W-:Y:S01]  /*3b10*/  FFMA R44, R34, R24, R45 ;  /* 0x00000018222c7223 */ /* 0x000fe2000000002d */
[----:B------:R-:W-:Y:S01]  /*3b20*/  LDS R28, [R8+0x84c] ;  /* 0x00084c00081c7984 */ /* 0x000fe20000000800 */
[----:B------:R-:W-:Y:S01]  /*3b30*/  FFMA R31, R30, R13, R31 ;  /* 0x0000000d1e1f7223 */ /* 0x000fe2000000001f */
[-C--:B------:R-:W-:Y:S01]  /*3b40*/  FFMA R66, R74, R42.reuse, R67 ;  /* 0x0000002a4a427223 */ /* 0x080fe20000000043 */
[----:B------:R-:W-:Y:S02]  /*3b50*/  FFMA R45, R33, R21, R44 ;  /* 0x00000015212d7223 */ /* 0x000fe4000000002c */
        /* <DEDUP_REMOVED lines=9> */
[----:B------:R-:W-:Y:S02]  /*3bf0*/  FFMA R45, R17, R25, R44 ;  /* 0x00000019112d7223 */ /* 0x000fe4000000002c */
[----:B------:R-:W-:Y:S01]  /*3c00*/  FFMA R74, R71, R14, R74 ;  /* 0x0000000e474a7223 */ /* 0x000fe2000000004a */
[----:B------:R-:W-:Y:S01]  /*3c10*/  FFMA R67, R51, R43, R66 ;  /* 0x0000002b33437223 */ /* 0x000fe20000000042 */
[----:B------:R-:W-:-:S02]  /*3c20*/  FFMA R44, R18, R22, R45 ;  /* 0x00000016122c7223 */ /* 0x000fc4000000002d */
[----:B------:R-:W-:Y:S01]  /*3c30*/  FFMA R35, R35, R16, R74 ;  /* 0x0000001023237223 */ /* 0x000fe2000000004a */
[----:B------:R-:W-:Y:S01]  /*3c40*/  FFMA R66, R40, R12, R67 ;  /* 0x0000000c28427223 */ /* 0x000fe20000000043 */
[----:B------:R-:W-:Y:S01]  /*3c50*/  FFMA R45, R39, R43, R44 ;  /* 0x0000002b272d7223 */ /* 0x000fe2000000002c */
[----:B------:R-:W-:Y:S02]  /*3c60*/  LDS R67, [R8+0x830] ;  /* 0x0008300008437984 */ /* 0x000fe40000000800 */
[----:B------:R-:W-:Y:S01]  /*3c70*/  FFMA R77, R65, R26, R66 ;  /* 0x0000001a414d7223 */ /* 0x000fe20000000042 */
[----:B------:R-:W-:Y:S01]  /*3c80*/  FFMA R45, R50, R12, R45 ;  /* 0x0000000c322d7223 */ /* 0x000fe2000000002d */
[----:B------:R-:W-:Y:S01]  /*3c90*/  LDS R65, [R8+0x908] ;  /* 0x0009080008417984 */ /* 0x000fe20000000800 */
[----:B0-----:R-:W-:Y:S01]  /*3ca0*/  FFMA R44, R20, R41, R19 ;  /* 0x00000029142c7223 */ /* 0x001fe20000000013 */
[-C--:B------:R-:W-:Y:S01]  /*3cb0*/  FFMA R68, R68, R23.reuse, R77 ;  /* 0x0000001744447223 */ /* 0x080fe2000000004d */
[----:B------:R-:W-:Y:S01]  /*3cc0*/  FFMA R76, R76, R26, R45 ;  /* 0x0000001a4c4c7223 */ /* 0x000fe2000000002d */
[----:B------:R-:W-:Y:S01]  /*3cd0*/  LDS R41, [R8+0x904] ;  /* 0x0009040008297984 */ /* 0x000fe20000000800 */
[----:B------:R-:W-:Y:S01]  /*3ce0*/  FFMA R19, R73, R46, R44 ;  /* 0x0000002e49137223 */ /* 0x000fe2000000002c */
[-C--:B------:R-:W-:Y:S01]  /*3cf0*/  FFMA R29, R29, R36.reuse, R68 ;  /* 0x000000241d1d7223 */ /* 0x080fe20000000044 */
[----:B------:R-:W-:Y:S01]  /*3d00*/  FFMA R69, R78, R23, R76 ;  /* 0x000000174e457223 */ /* 0x000fe2000000004c */
[----:B------:R-:W0:Y:S01]  /*3d10*/  LDS R46, [R8+0x754] ;  /* 0x00075400082e7984 */ /* 0x000e220000000800 */
[----:B------:R-:W-:Y:S01]  /*3d20*/  FFMA R68, R32, R49, R35 ;  /* 0x0000003120447223 */ /* 0x000fe20000000023 */
[----:B------:R-:W-:Y:S01]  /*3d30*/  FFMA R75, R70, R13, R29 ;  /* 0x0000000d464b7223 */ /* 0x000fe2000000001d */
[----:B------:R-:W-:Y:S01]  /*3d40*/  FFMA R20, R20, R36, R69 ;  /* 0x0000002414147223 */ /* 0x000fe20000000045 */
[----:B------:R-:W1:Y:S01]  /*3d50*/  LDS R45, [R8+0x82c] ;  /* 0x00082c00082d7984 */ /* 0x000e620000000800 */
[----:B------:R-:W-:Y:S01]  /*3d60*/  FFMA R51, R51, R38, R68 ;  /* 0x0000002633337223 */ /* 0x000fe20000000044 */
[----:B------:R-:W-:Y:S01]  /*3d70*/  FFMA R34, R34, R27, R75 ;  /* 0x0000001b22227223 */ /* 0x000fe2000000004b */
[----:B------:R-:W-:Y:S01]  /*3d80*/  FFMA R73, R73, R13, R20 ;  /* 0x0000000d49497223 */ /* 0x000fe20000000014 */
[----:B------:R-:W2:Y:S01]  /*3d90*/  LDS R44, [R8+0x9dc] ;  /* 0x0009dc00082c7984 */ /* 0x000ea20000000800 */
[----:B------:R-:W-:Y:S01]  /*3da0*/  FFMA R40, R40, R15, R51 ;  /* 0x0000000f28287223 */ /* 0x000fe20000000033 */
[----:B------:R-:W-:-:S02]  /*3db0*/  FFMA R69, R33, R48, R34 ;  /* 0x0000003021457223 */ /* 0x000fc40000000022 */
[----:B------:R-:W-:Y:S04]  /*3dc0*/  LDS R66, [R8+0x9e0] ;  /* 0x0009e00008427984 */ /* 0x000fe80000000800 */
[----:B------:R-:W-:Y:S04]  /*3dd0*/  LDS.128 R32, [R62+0x210] ;  /* 0x000210003e207984 */ /* 0x000fe80000000c00 */
[----:B------:R-:W-:Y:S04]  /*3de0*/  LDS R68, [R8+0xa24] ;  /* 0x000a240008447984 */ /* 0x000fe80000000800 */
[----:B------:R-:W-:Y:S04]  /*3df0*/  LDS R51, [R8+0x77c] ;  /* 0x00077c0008337984 */ /* 0x000fe80000000800 */
[----:B------:R-:W-:Y:S01]  /*3e00*/  LDS R74, [R8+0x92c] ;  /* 0x00092c00084a7984 */ /* 0x000fe20000000800 */
[C---:B0-----:R-:W-:Y:S01]  /*3e10*/  FFMA R24, R46.reuse, R24, R19 ;  /* 0x000000182e187223 */ /* 0x041fe20000000013 */
[----:B------:R-:W-:-:S03]  /*3e20*/  FFMA R46, R46, R27, R73 ;  /* 0x0000001b2e2e7223 */ /* 0x000fc60000000049 */
[C---:B-1----:R-:W-:Y:S01]  /*3e30*/  FFMA R24, R45.reuse, R21, R24 ;  /* 0x000000152d187223 */ /* 0x042fe20000000018 */
[----:B------:R-:W-:Y:S01]  /*3e40*/  FFMA R70, R45, R48, R46 ;  /* 0x000000302d467223 */ /* 0x000fe2000000002e */
[----:B------:R-:W-:Y:S02]  /*3e50*/  LDS R21, [R8+0x924] ;  /* 0x0009240008157984 */ /* 0x000fe40000000800 */
[C---:B------:R-:W-:Y:S01]  /*3e60*/  FFMA R19, R41.reuse, R42, R24 ;  /* 0x0000002a29137223 */ /* 0x040fe20000000018 */
[----:B------:R-:W-:Y:S01]  /*3e70*/  FFMA R71, R41, R37, R70 ;  /* 0x0000002529477223 */ /* 0x000fe20000000046 */
[----:B------:R-:W-:Y:S02]  /*3e80*/  LDS R46, [R8+0xca8] ;  /* 0x000ca800082e7984 */ /* 0x000fe40000000800 */
[----:B--2---:R-:W-:Y:S02]  /*3e90*/  FFMA R24, R44, R47, R19 ;  /* 0x0000002f2c187223 */ /* 0x004fe40000000013 */
[----:B------:R-:W0:Y:S04]  /*3ea0*/  LDS R19, [R8+0x758] ;  /* 0x0007580008137984 */ /* 0x000e280000000800 */
[----:B------:R-:W-:Y:S04]  /*3eb0*/  LDS R47, [R8+0xa20] ;  /* 0x000a2000082f7984 */ /* 0x000fe80000000800 */
[----:B------:R-:W-:Y:S01]  /*3ec0*/  LDS R45, [R8+0xa00] ;  /* 0x000a0000082d7984 */ /* 0x000fe20000000800 */
[----:B0-----:R-:W-:-:S04]  /*3ed0*/  FFMA R24, R19, R25, R24 ;  /* 0x0000001913187223 */ /* 0x001fc80000000018 */
[----:B------:R-:W-:Y:S02]  /*3ee0*/  FFMA R24, R67, R22, R24 ;  /* 0x0000001643187223 */ /* 0x000fe40000000018 */
[----:B------:R-:W-:Y:S02]  /*3ef0*/  LDS R22, [R8+0x9fc] ;  /* 0x0009fc0008167984 */ /* 0x000fe40000000800 */
[----:B------:R-:W-:Y:S02]  /*3f00*/  FFMA R25, R65, R43, R24 ;  /* 0x0000002b41197223 */ /* 0x000fe40000000018 */
[----:B------:R-:W-:Y:S02]  /*3f10*/  LDS R24, [R8+0x778] ;  /* 0x0007780008187984 */ /* 0x000fe40000000800 */
[----:B------:R-:W-:Y:S02]  /*3f20*/  FFMA R25, R66, R12, R25 ;  /* 0x0000000c42197223 */ /* 0x000fe40000000019 */
[----:B------:R-:W0:Y:S04]  /*3f30*/  LDS R12, [R8+0x774] ;  /* 0x00077400080c7984 */ /* 0x000e280000000800 */
[----:B------:R-:W1:Y:S01]  /*3f40*/  LDS R43, [R8+0x850] ;  /* 0x00085000082b7984 */ /* 0x000e620000000800 */
[----:B0-----:R-:W-:-:S03]  /*3f50*/  FFMA R25, R12, R26, R25 ;  /* 0x0000001a0c197223 */ /* 0x001fc60000000019 */
[----:B------:R-:W0:Y:S01]  /*3f60*/  LDS R12, [R8+0x928] ;  /* 0x00092800080c7984 */ /* 0x000e220000000800 */
[----:B------:R-:W-:-:S03]  /*3f70*/  FFMA R26, R28, R23, R25 ;  /* 0x000000171c1a7223 */ /* 0x000fc60000000019 */
[----:B------:R-:W2:Y:S01]  /*3f80*/  LDS.128 R28, [R62+0x1b0] ;  /* 0x0001b0003e1c7984 */ /* 0x000ea20000000c00 */
[----:B------:R-:W-:-:S03]  /*3f90*/  FFMA R21, R21, R36, R26 ;  /* 0x0000002415157223 */ /* 0x000fc6000000001a */
[----:B------:R-:W-:Y:S01]  /*3fa0*/  LDS R36, [R8+0xaf8] ;  /* 0x000af80008247984 */ /* 0x000fe20000000800 */
[----:B------:R-:W-:-:S03]  /*3fb0*/  FFMA R13, R22, R13, R21 ;  /* 0x0000000d160d7223 */ /* 0x000fc60000000015 */
[----:B------:R-:W3:Y:S01]  /*3fc0*/  LDS.128 R20, [R62+0x1d0] ;  /* 0x0001d0003e147984 */ /* 0x000ee20000000c00 */
[----:B------:R-:W-:-:S03]  /*3fd0*/  FFMA R42, R24, R27, R13 ;  /* 0x0000001b182a7223 */ /* 0x000fc6000000000d */
[----:B------:R-:W-:Y:S01]  /*3fe0*/  LDS.128 R24, [R62+0x1f0] ;  /* 0x0001f0003e187984 */ /* 0x000fe20000000c00 */
[----:B-1----:R-:W-:Y:S01]  /*3ff0*/  FFMA R43, R43, R48, R42 ;  /* 0x000000302b2b7223 */ /* 0x002fe2000000002a */
[-C--:B------:R-:W-:Y:S02]  /*4000*/  FFMA R42, R64, R37.reuse, R69 ;  /* 0x00000025402a7223 */ /* 0x080fe40000000045 */
[----:B------:R-:W1:Y:S04]  /*4010*/  LDS R13, [R8+0xbd0] ;  /* 0x000bd000080d7984 */ /* 0x000e680000000800 */
[----:B------:R-:W4:Y:S04]  /*4020*/  LDS R69, [R8+0xafc] ;  /* 0x000afc0008457984 */ /* 0x000f280000000800 */
[----:B------:R-:W5:Y:S04]  /*4030*/  LDS R48, [R8+0x854] ;  /* 0x0008540008307984 */ /* 0x000f680000000800 */
[----:B------:R-:W5:Y:S01]  /*4040*/  LDS R64, [R8+0xbd4] ;  /* 0x000bd40008407984 */ /* 0x000f620000000800 */
[----:B0-----:R-:W-:Y:S01]  /*4050*/  FFMA R70, R12, R37, R43 ;  /* 0x000000250c467223 */ /* 0x001fe2000000002b */
[----:B------:R-:W-:-:S02]  /*4060*/  FFMA R12, R63, R14, R42 ;  /* 0x0000000e3f0c7223 */ /* 0x000fc4000000002a */
[----:B------:R-:W-:Y:S01]  /*4070*/  LDS R37, [R8+0xcac] ;  /* 0x000cac0008257984 */ /* 0x000fe20000000800 */
[----:B--2---:R-:W-:Y:S01]  /*4080*/  FFMA R47, R47, R28, R40 ;  /* 0x0000001c2f2f7223 */ /* 0x004fe20000000028 */
[----:B------:R-:W-:Y:S02]  /*4090*/  FFMA R17, R17, R16, R12 ;  /* 0x0000001011117223 */ /* 0x000fe4000000000c */
[----:B------:R-:W0:Y:S01]  /*40a0*/  LDS.128 R40, [R62+0x220] ;  /* 0x000220003e287984 */ /* 0x000e220000000c00 */
[-C--:B------:R-:W-:Y:S01]  /*40b0*/  FFMA R70, R45, R14.reuse, R70 ;  /* 0x0000000e2d467223 */ /* 0x080fe20000000046 */
[----:B------:R-:W-:Y:S02]  /*40c0*/  FFMA R12, R18, R49, R17 ;  /* 0x00000031120c7223 */ /* 0x000fe40000000011 */
[----:B------:R-:W2:Y:S01]  /*40d0*/  LDS R63, [R8+0xa28] ;  /* 0x000a2800083f7984 */ /* 0x000ea20000000800 */
[----:B------:R-:W-:Y:S01]  /*40e0*/  FFMA R18, R44, R14, R71 ;  /* 0x0000000e2c127223 */ /* 0x000fe20000000047 */
[----:B---3--:R-:W-:Y:S01]  /*40f0*/  FFMA R36, R36, R21, R47 ;  /* 0x0000001524247223 */ /* 0x008fe2000000002f */
[-C--:B------:R-:W-:Y:S01]  /*4100*/  FFMA R17, R51, R16.reuse, R70 ;  /* 0x0000001033117223 */ /* 0x080fe20000000046 */
[----:B------:R-:W-:Y:S01]  /*4110*/  LDS R14, [R8+0xcb0] ;  /* 0x000cb000080e7984 */ /* 0x000fe20000000800 */
[----:B------:R-:W-:Y:S01]  /*4120*/  FFMA R18, R19, R16, R18 ;  /* 0x0000001013127223 */ /* 0x000fe20000000012 */
[----:B------:R-:W-:-:S02]  /*4130*/  FFMA R39, R39, R38, R12 ;  /* 0x0000002627277223 */ /* 0x000fc4000000000c */
[----:B------:R-:W-:Y:S01]  /*4140*/  LDS R51, [R8+0xa44] ;  /* 0x000a440008337984 */ /* 0x000fe20000000800 */
[----:B-1----:R-:W-:Y:S01]  /*4150*/  FFMA R13, R13, R26, R36 ;  /* 0x0000001a0d0d7223 */ /* 0x002fe20000000024 */
[----:B------:R-:W-:Y:S02]  /*4160*/  FFMA R50, R50, R15, R39 ;  /* 0x0000000f32327223 */ /* 0x000fe40000000027 */
[----:B------:R-:W1:Y:S01]  /*4170*/  LDS R36, [R8+0xb00] ;  /* 0x000b000008247984 */ /* 0x000e620000000800 */
[----:B------:R-:W-:-:S03]  /*4180*/  FFMA R13, R46, R35, R13 ;  /* 0x000000232e0d7223 */ /* 0x000fc6000000000d */
[----:B------:R-:W-:Y:S01]  /*4190*/  LDS.128 R44, [R62+0x200] ;  /* 0x000200003e2c7984 */ /* 0x000fe20000000c00 */
[----:B------:R-:W-:-:S03]  /*41a0*/  FFMA R68, R68, R29, R13 ;  /* 0x0000001d44447223 */ /* 0x000fc6000000000d */
[----:B------:R-:W3:Y:S01]  /*41b0*/  LDS R13, [R8+0xbd8] ;  /* 0x000bd800080d7984 */ /* 0x000ee20000000800 */
[----:B----4-:R-:W-:Y:S01]  /*41c0*/  FFMA R69, R69, R22, R68 ;  /* 0x0000001645457223 */ /* 0x010fe20000000044 */
[-C--:B------:R-:W-:Y:S01]  /*41d0*/  FFMA R68, R67, R49.reuse, R18 ;  /* 0x0000003143447223 */ /* 0x080fe20000000012 */
[----:B-----5:R-:W-:Y:S01]  /*41e0*/  FFMA R67, R48, R49, R17 ;  /* 0x0000003130437223 */ /* 0x020fe20000000011 */
[----:B------:R-:W-:Y:S01]  /*41f0*/  LDS R70, [R8+0xbf4] ;  /* 0x000bf40008467984 */ /* 0x000fe20000000800 */
[----:B------:R-:W-:Y:S01]  /*4200*/  FFMA R48, R64, R27, R69 ;  /* 0x0000001b40307223 */ /* 0x000fe20000000045 */
[-C--:B------:R-:W-:Y:S01]  /*4210*/  FFMA R65, R65, R38.reuse, R68 ;  /* 0x0000002641417223 */ /* 0x080fe20000000044 */
[----:B------:R-:W-:Y:S01]  /*4220*/  FFMA R67, R74, R38, R67 ;  /* 0x000000264a437223 */ /* 0x000fe20000000043 */
[----:B------:R-:W4:Y:S02]  /*4230*/  LDS R64, [R8+0xb1c] ;  /* 0x000b1c0008407984 */ /* 0x000f240000000800 */
[-C--:B------:R-:W-:Y:S01]  /*4240*/  FFMA R66, R66, R15.reuse, R65 ;  /* 0x0000000f42427223 */ /* 0x080fe20000000041 */
[----:B------:R-:W-:Y:S01]  /*4250*/  FFMA R72, R72, R15, R67 ;  /* 0x0000000f48487223 */ /* 0x000fe20000000043 */
[----:B------:R-:W5:Y:S01]  /*4260*/  LDS.128 R16, [R62+0x1e0] ;  /* 0x0001e0003e107984 */ /* 0x000f620000000c00 */
[----:B0-----:R-:W-:-:S03]  /*4270*/  FFMA R48, R37, R40, R48 ;  /* 0x0000002825307223 */ /* 0x001fc60000000030 */
[----:B------:R-:W-:Y:S01]  /*4280*/  LDS R69, [R8+0xccc] ;  /* 0x000ccc0008457984 */ /* 0x000fe20000000800 */
[----:B--2---:R-:W-:-:S03]  /*4290*/  FFMA R63, R63, R30, R48 ;  /* 0x0000001e3f3f7223 */ /* 0x004fc60000000030 */
[----:B------:R-:W0:Y:S04]  /*42a0*/  LDS R37, [R8+0xa8c] ;  /* 0x000a8c0008257984 */ /* 0x000e280000000800 */
[----:B------:R-:W2:Y:S04]  /*42b0*/  LDS R49, [R8+0xa68] ;  /* 0x000a680008317984 */ /* 0x000ea80000000800 */
[----:B------:R-:W2:Y:S01]  /*42c0*/  LDS R48, [R8+0xb64] ;  /* 0x000b640008307984 */ /* 0x000ea20000000800 */
[----:B-1----:R-:W-:-:S03]  /*42d0*/  FFMA R76, R36, R23, R63 ;  /* 0x00000017244c7223 */ /* 0x002fc6000000003f */
[----:B------:R-:W-:Y:S04]  /*42e0*/  LDS R39, [R8+0xc3c] ;  /* 0x000c3c0008277984 */ /* 0x000fe80000000800 */
[----:B------:R-:W1:Y:S01]  /*42f0*/  LDS R36, [R8+0xb40] ;  /* 0x000b400008247984 */ /* 0x000e620000000800 */
[----:B---3--:R-:W-:-:S03]  /*4300*/  FFMA R13, R13, R44, R76 ;  /* 0x0000002c0d0d7223 */ /* 0x008fc6000000004c */
[----:B------:R-:W-:Y:S01]  /*4310*/  LDS R67, [R8+0xb20] ;  /* 0x000b200008437984 */ /* 0x000fe20000000800 */
[----:B------:R-:W-:Y:S01]  /*4320*/  FFMA R14, R14, R41, R13 ;  /* 0x000000290e0e7223 */ /* 0x000fe2000000000d */
[C---:B------:R-:W-:Y:S02]  /*4330*/  FFMA R13, R51.reuse, R28, R50 ;  /* 0x0000001c330d7223 */ /* 0x040fe40000000032 */
[----:B------:R-:W-:Y:S01]  /*4340*/  LDS R38, [R8+0xd14] ;  /* 0x000d140008267984 */ /* 0x000fe20000000800 */
[----:B------:R-:W-:Y:S01]  /*4350*/  FFMA R51, R51, R31, R14 ;  /* 0x0000001f33337223 */ /* 0x000fe2000000000e */
[C---:B----4-:R-:W-:Y:S02]  /*4360*/  FFMA R13, R64.reuse, R21, R13 ;  /* 0x00000015400d7223 */ /* 0x050fe4000000000d */
[----:B------:R-:W-:Y:S01]  /*4370*/  LDS R50, [R8+0xcf0] ;  /* 0x000cf00008327984 */ /* 0x000fe20000000800 */
[----:B-----5:R-:W-:Y:S01]  /*4380*/  FFMA R64, R64, R16, R51 ;  /* 0x0000001040407223 */ /* 0x020fe20000000033 */
[----:B------:R-:W-:-:S02]  /*4390*/  FFMA R12, R70, R26, R13 ;  /* 0x0000001a460c7223 */ /* 0x000fc4000000000d */
[----:B------:R-:W-:Y:S01]  /*43a0*/  LDS R51, [R8+0xc18] ;  /* 0x000c180008337984 */ /* 0x000fe20000000800 */
[----:B------:R-:W-:-:S03]  /*43b0*/  FFMA R13, R70, R45, R64 ;  /* 0x0000002d460d7223 */ /* 0x000fc60000000040 */
[----:B------:R-:W-:Y:S01]  /*43c0*/  LDS R64, [R8+0xa6c] ;  /* 0x000a6c0008407984 */ /* 0x000fe20000000800 */
[----:B0-----:R-:W-:Y:S01]  /*43d0*/  FFMA R65, R37, R28, R72 ;  /* 0x0000001c25417223 */ /* 0x001fe20000000048 */
[C---:B------:R-:W-:Y:S01]  /*43e0*/  FFMA R72, R69.reuse, R35, R12 ;  /* 0x0000002345487223 */ /* 0x040fe2000000000c */
[----:B------:R-:W-:Y:S02]  /*43f0*/  FFMA R71, R69, R42, R13 ;  /* 0x0000002a45477223 */ /* 0x000fe4000000000d */
[----:B------:R-:W0:Y:S01]  /*4400*/  LDS R69, [R8+0xa48] ;  /* 0x000a480008457984 */ /* 0x000e220000000800 */
[----:B--2---:R-:W-:-:S03]  /*4410*/  FFMA R63, R49, R28, R66 ;  /* 0x0000001c313f7223 */ /* 0x004fc60000000042 */
[----:B------:R-:W2:Y:S01]  /*4420*/  LDS.128 R12, [R62+0x1c0] ;  /* 0x0001c0003e0c7984 */ /* 0x000ea20000000c00 */
[----:B------:R-:W-:-:S03]  /*4430*/  FFMA R70, R48, R21, R65 ;  /* 0x0000001530467223 */ /* 0x000fc60000000041 */
[----:B------:R-:W3:Y:S04]  /*4440*/  LDS R28, [R8+0xbf8] ;  /* 0x000bf800081c7984 */ /* 0x000ee80000000800 */
[----:B------:R-:W4:Y:S01]  /*4450*/  LDS R66, [R8+0xa90] ;  /* 0x000a900008427984 */ /* 0x000f220000000800 */
[----:B-1----:R-:W-:-:S03]  /*4460*/  FFMA R68, R36, R21, R63 ;  /* 0x0000001524447223 */ /* 0x002fc6000000003f */
[----:B------:R-:W1:Y:S04]  /*4470*/  LDS R65, [R8+0xcd0] ;  /* 0x000cd00008417984 */ /* 0x000e680000000800 */
[----:B------:R-:W5:Y:S04]  /*4480*/  LDS R63, [R8+0xb44] ;  /* 0x000b4400083f7984 */ /* 0x000f680000000800 */
[----:B------:R-:W5:Y:S01]  /*4490*/  LDS R21, [R8+0xb68] ;  /* 0x000b680008157984 */ /* 0x000f620000000800 */
[C---:B0-----:R-:W-:Y:S01]  /*44a0*/  FFMA R72, R69.reuse, R29, R72 ;  /* 0x0000001d45487223 */ /* 0x041fe20000000048 */
[----:B--2---:R-:W-:Y:S01]  /*44b0*/  FFMA R74, R69, R12, R71 ;  /* 0x0000000c454a7223 */ /* 0x004fe20000000047 */
[-C--:B------:R-:W-:Y:S01]  /*44c0*/  FFMA R69, R51, R26.reuse, R68 ;  /* 0x0000001a33457223 */ /* 0x080fe20000000044 */
[----:B------:R-:W-:Y:S01]  /*44d0*/  FFMA R71, R39, R26, R70 ;  /* 0x0000001a27477223 */ /* 0x000fe20000000046 */
[C---:B------:R-:W-:Y:S01]  /*44e0*/  FFMA R73, R67.reuse, R22, R72 ;  /* 0x0000001643497223 */ /* 0x040fe20000000048 */
[----:B------:R-:W-:Y:S01]  /*44f0*/  FFMA R67, R67, R17, R74 ;  /* 0x0000001143437223 */ /* 0x000fe2000000004a */
[-C--:B------:R-:W-:Y:S01]  /*4500*/  FFMA R69, R50, R35.reuse, R69 ;  /* 0x0000002332457223 */ /* 0x080fe20000000045 */
[----:B------:R-:W-:Y:S01]  /*4510*/  FFMA R71, R38, R35, R71 ;  /* 0x0000002326477223 */ /* 0x000fe20000000047 */
[----:B---3--:R-:W-:Y:S01]  /*4520*/  FFMA R26, R28, R27, R73 ;  /* 0x0000001b1c1a7223 */ /* 0x008fe20000000049 */
[----:B------:R-:W0:Y:S01]  /*4530*/  LDS R68, [R8+0xc1c] ;  /* 0x000c1c0008447984 */ /* 0x000e220000000800 */
[-C--:B------:R-:W-:Y:S01]  /*4540*/  FFMA R70, R64, R29.reuse, R69 ;  /* 0x0000001d40467223 */ /* 0x080fe20000000045 */
[----:B----4-:R-:W-:Y:S01]  /*4550*/  FFMA R72, R66, R29, R71 ;  /* 0x0000001d42487223 */ /* 0x010fe20000000047 */
[----:B------:R-:W-:Y:S01]  /*4560*/  FFMA R28, R28, R46, R67 ;  /* 0x0000002e1c1c7223 */ /* 0x000fe20000000043 */
[C---:B-1----:R-:W-:Y:S01]  /*4570*/  FFMA R29, R65.reuse, R40, R26 ;  /* 0x00000028411d7223 */ /* 0x042fe2000000001a */
[----:B------:R-:W1:Y:S02]  /*4580*/  LDS R74, [R8+0xa4c] ;  /* 0x000a4c00084a7984 */ /* 0x000e640000000800 */
[----:B------:R-:W-:Y:S01]  /*4590*/  FFMA R28, R65, R43, R28 ;  /* 0x0000002b411c7223 */ /* 0x000fe2000000001c */
[-C--:B-----5:R-:W-:Y:S01]  /*45a0*/  FFMA R71, R63, R22.reuse, R70 ;  /* 0x000000163f477223 */ /* 0x0a0fe20000000046 */
[----:B------:R-:W2:Y:S01]  /*45b0*/  LDS R26, [R8+0xc40] ;  /* 0x000c4000081a7984 */ /* 0x000ea20000000800 */
[----:B------:R-:W-:-:S03]  /*45c0*/  FFMA R73, R21, R22, R72 ;  /* 0x0000001615497223 */ /* 0x000fc60000000048 */
[----:B------:R-:W3:Y:S04]  /*45d0*/  LDS R69, [R8+0xcf4] ;  /* 0x000cf40008457984 */ /* 0x000ee80000000800 */
[----:B------:R-:W4:Y:S04]  /*45e0*/  LDS R67, [R8+0xd18] ;  /* 0x000d180008437984 */ /* 0x000f280000000800 */
[----:B------:R-:W5:Y:S04]  /*45f0*/  LDS R22, [R8+0xb24] ;  /* 0x000b240008167984 */ /* 0x000f680000000800 */
[----:B------:R-:W5:Y:S04]  /*4600*/  LDS R65, [R8+0xa70] ;  /* 0x000a700008417984 */ /* 0x000f680000000800 */
[----:B------:R-:W5:Y:S01]  /*4610*/  LDS R35, [R8+0xa94] ;  /* 0x000a940008237984 */ /* 0x000f620000000800 */
[----:B0-----:R-:W-:-:S03]  /*4620*/  FFMA R70, R68, R27, R71 ;  /* 0x0000001b44467223 */ /* 0x001fc60000000047 */
[----:B------:R-:W-:Y:S01]  /*4630*/  LDS R71, [R8+0xc20] ;  /* 0x000c200008477984 */ /* 0x000fe20000000800 */
[----:B-1----:R-:W-:Y:S01]  /*4640*/  FFMA R29, R74, R30, R29 ;  /* 0x0000001e4a1d7223 */ /* 0x002fe2000000001d */
[----:B--2---:R-:W-:Y:S01]  /*4650*/  FFMA R72, R26, R27, R73 ;  /* 0x0000001b1a487223 */ /* 0x004fe20000000049 */
[----:B------:R-:W-:Y:S02]  /*4660*/  FFMA R27, R74, R13, R28 ;  /* 0x0000000d4a1b7223 */ /* 0x000fe4000000001c */
[----:B------:R-:W-:Y:S01]  /*4670*/  LDS R74, [R8+0xcd4] ;  /* 0x000cd400084a7984 */ /* 0x000fe20000000800 */
[-C--:B---3--:R-:W-:Y:S01]  /*4680*/  FFMA R70, R69, R40.reuse, R70 ;  /* 0x0000002845467223 */ /* 0x088fe20000000046 */
[----:B----4-:R-:W-:Y:S02]  /*4690*/  FFMA R72, R67, R40, R72 ;  /* 0x0000002843487223 */ /* 0x010fe40000000048 */
[----:B------:R-:W0:Y:S01]  /*46a0*/  LDS R40, [R8+0xb48] ;  /* 0x000b480008287984 */ /* 0x000e220000000800 */
[C---:B-----5:R-:W-:Y:S01]  /*46b0*/  FFMA R29, R22.reuse, R23, R29 ;  /* 0x00000017161d7223 */ /* 0x060fe2000000001d */
[----:B------:R-:W-:-:S02]  /*46c0*/  FFMA R28, R22, R18, R27 ;  /* 0x00000012161c7223 */ /* 0x000fc4000000001b */
[----:B------:R-:W1:Y:S01]  /*46d0*/  LDS R22, [R8+0xb6c] ;  /* 0x000b6c0008167984 */ /* 0x000e620000000800 */
[----:B------:R-:W-:-:S03]  /*46e0*/  FFMA R73, R65, R30, R70 ;  /* 0x0000001e41497223 */ /* 0x000fc60000000046 */
[----:B------:R-:W2:Y:S01]  /*46f0*/  LDS R27, [R8+0xc44] ;  /* 0x000c4400081b7984 */ /* 0x000ea20000000800 */
[----:B------:R-:W-:-:S03]  /*4700*/  FFMA R75, R35, R30, R72 ;  /* 0x0000001e234b7223 */ /* 0x000fc60000000048 */
[----:B------:R-:W3:Y:S01]  /*4710*/  LDS R30, [R8+0xbfc] ;  /* 0x000bfc00081e7984 */ /* 0x000ee20000000800 */
[----:B0-----:R-:W-:-:S04]  /*4720*/  FFMA R70, R40, R23, R73 ;  /* 0x0000001728467223 */ /* 0x001fc80000000049 */
[-C--:B------:R-:W-:Y:S01]  /*4730*/  FFMA R73, R71, R44.reuse, R70 ;  /* 0x0000002c47497223 */ /* 0x080fe20000000046 */
[----:B-1----:R-:W-:Y:S01]  /*4740*/  FFMA R72, R22, R23, R75 ;  /* 0x0000001716487223 */ /* 0x002fe2000000004b */
[----:B------:R-:W0:Y:S03]  /*4750*/  LDS R70, [R8+0xcf8] ;  /* 0x000cf80008467984 */ /* 0x000e260000000800 */
[-C--:B--2---:R-:W-:Y:S01]  /*4760*/  FFMA R75, R27, R44.reuse, R72 ;  /* 0x0000002c1b4b7223 */ /* 0x084fe20000000048 */
[C---:B---3--:R-:W-:Y:S01]  /*4770*/  FFMA R29, R30.reuse, R44, R29 ;  /* 0x0000002c1e1d7223 */ /* 0x048fe2000000001d */
[----:B------:R-:W-:Y:S01]  /*4780*/  FFMA R23, R30, R47, R28 ;  /* 0x0000002f1e177223 */ /* 0x000fe2000000001c */
[----:B------:R-:W1:Y:S02]  /*4790*/  LDS R44, [R8+0xd1c] ;  /* 0x000d1c00082c7984 */ /* 0x000e640000000800 */
[-C--:B------:R-:W-:Y:S01]  /*47a0*/  FFMA R28, R74, R41.reuse, R29 ;  /* 0x000000294a1c7223 */ /* 0x080fe2000000001d */
[----:B0-----:R-:W-:-:S03]  /*47b0*/  FFMA R30, R70, R41, R73 ;  /* 0x00000029461e7223 */ /* 0x001fc60000000049 */
[----:B------:R-:W-:-:S04]  /*47c0*/  FFMA R73, R49, R31, R28 ;  /* 0x0000001f31497223 */ /* 0x000fc8000000001c */
[----:B------:R-:W-:Y:S01]  /*47d0*/  FFMA R76, R36, R16, R73 ;  /* 0x00000010244c7223 */ /* 0x000fe20000000049 */
[----:B-1----:R-:W-:Y:S01]  /*47e0*/  FFMA R72, R44, R41, R75 ;  /* 0x000000292c487223 */ /* 0x002fe2000000004b */
[----:B------:R-:W-:Y:S01]  /*47f0*/  FFMA R75, R37, R31, R30 ;  /* 0x0000001f254b7223 */ /* 0x000fe2000000001e */
[----:B------:R-:W0:Y:S01]  /*4800*/  LDS R41, [R8+0xab0] ;  /* 0x000ab00008297984 */ /* 0x000e220000000800 */
[----:B------:R-:W-:-:S04]  /*4810*/  FFMA R73, R51, R45, R76 ;  /* 0x0000002d33497223 */ /* 0x000fc8000000004c */
[----:B------:R-:W-:-:S04]  /*4820*/  FFMA R73, R50, R42, R73 ;  /* 0x0000002a32497223 */ /* 0x000fc80000000049 */
[----:B------:R-:W-:Y:S01]  /*4830*/  FFMA R76, R64, R12, R73 ;  /* 0x0000000c404c7223 */ /* 0x000fe20000000049 */
[----:B0-----:R-:W-:Y:S02]  /*4840*/  FFMA R72, R41, R31, R72 ;  /* 0x0000001f29487223 */ /* 0x001fe40000000048 */
[----:B------:R-:W0:Y:S02]  /*4850*/  LDS.128 R28, [R62+0x230] ;  /* 0x000230003e1c7984 */ /* 0x000e240000000c00 */
[----:B0-----:R-:W-:Y:S01]  /*4860*/  FFMA R74, R74, R28, R23 ;  /* 0x0000001c4a4a7223 */ /* 0x001fe20000000017 */
[----:B------:R-:W-:-:S03]  /*4870*/  FFMA R23, R63, R17, R76 ;  /* 0x000000113f177223 */ /* 0x000fc6000000004c */
[----:B------:R-:W-:Y:S01]  /*4880*/  FFMA R49, R49, R14, R74 ;  /* 0x0000000e31317223 */ /* 0x000fe2000000004a */
[----:B------:R-:W-:Y:S01]  /*4890*/  FFMA R74, R48, R16, R75 ;  /* 0x00000010304a7223 */ /* 0x000fe2000000004b */
[----:B------:R-:W-:Y:S02]  /*48a0*/  FFMA R76, R68, R46, R23 ;  /* 0x0000002e444c7223 */ /* 0x000fe40000000017 */
[----:B------:R-:W-:Y:S01]  /*48b0*/  FFMA R36, R36, R19, R49 ;  /* 0x0000001324247223 */ /* 0x000fe20000000031 */
[----:B------:R-:W-:Y:S01]  /*48c0*/  FFMA R23, R39, R45, R74 ;  /* 0x0000002d27177223 */ /* 0x000fe2000000004a */
[----:B------:R-:W-:Y:S02]  /*48d0*/  FFMA R76, R69, R43, R76 ;  /* 0x0000002b454c7223 */ /* 0x000fe4000000004c */
        /* <DEDUP_REMOVED lines=12> */
[----:B------:R-:W-:Y:S01]  /*49a0*/  FFMA R74, R70, R28, R73 ;  /* 0x0000001c464a7223 */ /* 0x000fe20000000049 */
[----:B------:R-:W0:Y:S01]  /*49b0*/  LDS R23, [R8+0xb88] ;  /* 0x000b880008177984 */ /* 0x000e220000000800 */
[----:B------:R-:W-:Y:S01]  /*49c0*/  FFMA R68, R68, R33, R63 ;  /* 0x0000002144447223 */ /* 0x000fe2000000003f */
[----:B------:R-:W-:Y:S01]  /*49d0*/  FFMA R62, R67, R43, R62 ;  /* 0x0000002b433e7223 */ /* 0x000fe2000000003e */
[----:B------:R-:W-:-:S02]  /*49e0*/  FFMA R37, R37, R14, R74 ;  /* 0x0000000e25257223 */ /* 0x000fc4000000004a */
[----:B------:R-:W-:Y:S01]  /*49f0*/  FFMA R68, R69, R30, R68 ;  /* 0x0000001e45447223 */ /* 0x000fe20000000044 */
[----:B------:R-:W-:Y:S01]  /*4a00*/  FFMA R73, R35, R13, R62 ;  /* 0x0000000d23497223 */ /* 0x000fe2000000003e */
[----:B------:R-:W-:Y:S02]  /*4a10*/  FFMA R48, R48, R19, R37 ;  /* 0x0000001330307223 */ /* 0x000fe40000000025 */
        /* <DEDUP_REMOVED lines=10> */
[----:B------:R-:W-:-:S03]  /*4ac0*/  FFMA R66, R66, R15, R49 ;  /* 0x0000000f42427223 */ /* 0x000fc60000000031 */
[----:B------:R-:W-:Y:S01]  /*4ad0*/  FFMA R62, R41, R14, R62 ;  /* 0x0000000e293e7223 */ /* 0x000fe2000000003e */
[----:B------:R-:W-:Y:S01]  /*4ae0*/  FFMA R21, R21, R24, R66 ;  /* 0x0000001815157223 */ /* 0x000fe20000000042 */
[----:B------:R-:W1:Y:S03]  /*4af0*/  LDS R41, [R8+0xc60] ;  /* 0x000c600008297984 */ /* 0x000e660000000800 */
[----:B------:R-:W-:-:S04]  /*4b00*/  FFMA R26, R26, R33, R21 ;  /* 0x000000211a1a7223 */ /* 0x000fc80000000015 */
[----:B------:R-:W-:-:S04]  /*4b10*/  FFMA R26, R67, R30, R26 ;  /* 0x0000001e431a7223 */ /* 0x000fc8000000001a */
[----:B------:R-:W-:-:S04]  /*4b20*/  FFMA R35, R35, R20, R26 ;  /* 0x0000001423237223 */ /* 0x000fc8000000001a */
[----:B------:R-:W-:Y:S01]  /*4b30*/  FFMA R22, R22, R25, R35 ;  /* 0x0000001916167223 */ /* 0x000fe20000000023 */
[C---:B0-----:R-:W-:Y:S01]  /*4b40*/  FFMA R72, R23.reuse, R16, R72 ;  /* 0x0000001017487223 */ /* 0x041fe20000000048 */
[----:B------:R-:W-:Y:S01]  /*4b50*/  FFMA R62, R23, R19, R62 ;  /* 0x00000013173e7223 */ /* 0x000fe2000000003e */
[----:B------:R-:W0:Y:S01]  /*4b60*/  LDS R16, [R8+0xd38] ;  /* 0x000d380008107984 */ /* 0x000e220000000800 */
[----:B------:R-:W-:-:S03]  /*4b70*/  FFMA R27, R27, R34, R22 ;  /* 0x000000221b1b7223 */ /* 0x000fc60000000016 */
[----:B------:R-:W-:Y:S01]  /*4b80*/  LDS R23, [R8+0xd60] ;  /* 0x000d600008177984 */ /* 0x000fe20000000800 */
[C---:B-1----:R-:W-:Y:S01]  /*4b90*/  FFMA R73, R41.reuse, R45, R72 ;  /* 0x0000002d29497223 */ /* 0x042fe20000000048 */
[----:B------:R-:W-:Y:S02]  /*4ba0*/  FFMA R41, R41, R32, R62 ;  /* 0x0000002029297223 */ /* 0x000fe4000000003e */
[----:B------:R-:W1:Y:S01]  /*4bb0*/  LDS R45, [R8+0xab4] ;  /* 0x000ab400082d7984 */ /* 0x000e620000000800 */
[C---:B0-----:R-:W-:Y:S01]  /*4bc0*/  FFMA R72, R16.reuse, R42, R73 ;  /* 0x0000002a10487223 */ /* 0x041fe20000000049 */
[----:B------:R-:W-:Y:S02]  /*4bd0*/  FFMA R16, R16, R29, R41 ;  /* 0x0000001d10107223 */ /* 0x000fe40000000029 */
[----:B------:R-:W0:Y:S01]  /*4be0*/  LDS R42, [R8+0xb8c] ;  /* 0x000b8c00082a7984 */ /* 0x000e220000000800 */
[C---:B-1----:R-:W-:Y:S01]  /*4bf0*/  FFMA R73, R45.reuse, R12, R72 ;  /* 0x0000000c2d497223 */ /* 0x042fe20000000048 */
[----:B------:R-:W-:-:S02]  /*4c00*/  FFMA R45, R45, R15, R16 ;  /* 0x0000000f2d2d7223 */ /* 0x000fc40000000010 */
[----:B------:R-:W1:Y:S01]  /*4c10*/  LDS R12, [R8+0xc64] ;  /* 0x000c6400080c7984 */ /* 0x000e620000000800 */
[C---:B0-----:R-:W-:Y:S01]  /*4c20*/  FFMA R73, R42.reuse, R17, R73 ;  /* 0x000000112a497223 */ /* 0x041fe20000000049 */
[----:B------:R-:W-:Y:S02]  /*4c30*/  FFMA R45, R42, R24, R45 ;  /* 0x000000182a2d7223 */ /* 0x000fe4000000002d */
[----:B------:R-:W0:Y:S01]  /*4c40*/  LDS R17, [R8+0xd3c] ;  /* 0x000d3c0008117984 */ /* 0x000e220000000800 */
[C---:B-1----:R-:W-:Y:S01]  /*4c50*/  FFMA R72, R12.reuse, R46, R73 ;  /* 0x0000002e0c487223 */ /* 0x042fe20000000049 */
[----:B------:R-:W-:Y:S02]  /*4c60*/  FFMA R12, R12, R33, R45 ;  /* 0x000000210c0c7223 */ /* 0x000fe4000000002d */
[----:B------:R-:W1:Y:S01]  /*4c70*/  LDS R46, [R8+0xab8] ;  /* 0x000ab800082e7984 */ /* 0x000e620000000800 */
[C---:B0-----:R-:W-:Y:S01]  /*4c80*/  FFMA R73, R17.reuse, R43, R72 ;  /* 0x0000002b11497223 */ /* 0x041fe20000000048 */
[----:B------:R-:W-:-:S02]  /*4c90*/  FFMA R17, R17, R30, R12 ;  /* 0x0000001e11117223 */ /* 0x000fc4000000000c */
[----:B------:R-:W0:Y:S01]  /*4ca0*/  LDS R43, [R8+0xb90] ;  /* 0x000b9000082b7984 */ /* 0x000e220000000800 */
        /* <DEDUP_REMOVED lines=9> */
[-C--:B------:R-:W-:Y:S01]  /*4d40*/  FFMA R13, R44, R31.reuse, R27 ;  /* 0x0000001f2c0d7223 */ /* 0x080fe2000000001b */
[C---:B0-----:R-:W-:Y:S01]  /*4d50*/  FFMA R47, R18.reuse, R28, R47 ;  /* 0x0000001c122f7223 */ /* 0x041fe2000000002f */
[----:B------:R-:W-:Y:S01]  /*4d60*/  FFMA R12, R18, R31, R17 ;  /* 0x0000001f120c7223 */ /* 0x000fe20000000011 */
[----:B------:R-:W0:Y:S02]  /*4d70*/  LDS R28, [R8+0xbac] ;  /* 0x000bac00081c7984 */ /* 0x000e240000000800 */
[----:B-1----:R-:W-:Y:S02]  /*4d80*/  FFMA R73, R72, R14, R47 ;  /* 0x0000000e48497223 */ /* 0x002fe4000000002f */
[----:B------:R-:W1:Y:S04]  /*4d90*/  LDS R47, [R8+0xc84] ;  /* 0x000c8400082f7984 */ /* 0x000e680000000800 */
[----:B------:R-:W-:Y:S01]  /*4da0*/  LDS R14, [R8+0xad8] ;  /* 0x000ad800080e7984 */ /* 0x000fe20000000800 */
[----:B0-----:R-:W-:-:S03]  /*4db0*/  FFMA R72, R28, R19, R73 ;  /* 0x000000131c487223 */ /* 0x001fc60000000049 */
[----:B------:R-:W0:Y:S04]  /*4dc0*/  LDS R28, [R8+0xd5c] ;  /* 0x000d5c00081c7984 */ /* 0x000e280000000800 */
[----:B------:R-:W2:Y:S01]  /*4dd0*/  LDS R19, [R8+0xbb0] ;  /* 0x000bb00008137984 */ /* 0x000ea20000000800 */
[----:B-1----:R-:W-:-:S03]  /*4de0*/  FFMA R47, R47, R32, R72 ;  /* 0x000000202f2f7223 */ /* 0x002fc60000000048 */
[----:B------:R1:W3:Y:S02]  /*4df0*/  LDS R32, [R8+0xd64] ;  /* 0x000d640008207984 */ /* 0x0002e40000000800 */
[----:B-1----:R-:W-:Y:S02]  /*4e00*/  HFMA2 R8, -RZ, RZ, 0, 5.9604644775390625e-08 ;  /* 0x00000001ff087431 */ /* 0x002fe400000001ff */
[----:B0-----:R-:W-:-:S04]  /*4e10*/  FFMA R47, R28, R29, R47 ;  /* 0x0000001d1c2f7223 */ /* 0x001fc8000000002f */
[----:B------:R-:W-:Y:S01]  /*4e20*/  FFMA R14, R14, R15, R47 ;  /* 0x0000000f0e0e7223 */ /* 0x000fe2000000002f */
[----:B------:R-:W-:-:S03]  /*4e30*/  FFMA R15, R71, R34, R40 ;  /* 0x00000022470f7223 */ /* 0x000fc60000000028 */
[----:B--2---:R-:W-:Y:S01]  /*4e40*/  FFMA R19, R19, R24, R14 ;  /* 0x0000001813137223 */ /* 0x004fe2000000000e */
[----:B------:R-:W-:-:S03]  /*4e50*/  FFMA R15, R70, R31, R15 ;  /* 0x0000001f460f7223 */ /* 0x000fc6000000000f */
[----:B------:R-:W-:-:S04]  /*4e60*/  FFMA R36, R36, R33, R19 ;  /* 0x0000002124247223 */ /* 0x000fc80000000013 */
[----:B------:R-:W-:-:S04]  /*4e70*/  FFMA R36, R23, R30, R36 ;  /* 0x0000001e17247223 */ /* 0x000fc80000000024 */
[----:B------:R-:W-:-:S04]  /*4e80*/  FFMA R37, R37, R20, R36 ;  /* 0x0000001425257223 */ /* 0x000fc80000000024 */
[----:B------:R-:W-:-:S04]  /*4e90*/  FFMA R48, R48, R25, R37 ;  /* 0x0000001930307223 */ /* 0x000fc80000000025 */
[----:B------:R-:W-:-:S04]  /*4ea0*/  FFMA R39, R39, R34, R48 ;  /* 0x0000002227277223 */ /* 0x000fc80000000030 */
[----:B---3--:R-:W-:Y:S01]  /*4eb0*/  FFMA R14, R32, R31, R39 ;  /* 0x0000001f200e7223 */ /* 0x008fe20000000027 */
[----:B------:R-:W-:Y:S06]  /*4ec0*/  BRA.U UP1, `(.L_x_10) ;  /* 0xffffffbd01e07547 */ /* 0x000fec000b83ffff */
[----:B------:R-:W0:Y:S01]  /*4ed0*/  S2R R5, SR_TID.Z ;  /* 0x0000000000057919 */ /* 0x000e220000002300 */
[----:B------:R-:W1:Y:S01]  /*4ee0*/  LDC.64 R2, c[0x0][0x390] ;  /* 0x0000e400ff027b82 */ /* 0x000e620000000a00 */
[----:B0-----:R-:W-:-:S04]  /*4ef0*/  IMAD R5, R5, 0x310, R0 ;  /* 0x0000031005057824 */ /* 0x001fc800078e0200 */
[----:B------:R-:W-:-:S05]  /*4f00*/  IMAD R5, R4, 0x3100, R5 ;  /* 0x0000310004057824 */ /* 0x000fca00078e0205 */
[----:B------:R-:W-:-:S05]  /*4f10*/  IADD3 R5, PT, PT, R5, UR4, R54 ;  /* 0x0000000405057c10 */ /* 0x000fca000fffe036 */
[----:B-1----:R-:W-:-:S05]  /*4f20*/  IMAD.WIDE.U32 R2, R5, 0x4, R2 ;  /* 0x0000000405027825 */ /* 0x002fca00078e0002 */
[----:B------:R-:W-:Y:S04]  /*4f30*/  STG.E desc[UR8][R2.64], R15 ;  /* 0x0000000f02007986 */ /* 0x000fe8000c101908 */
[----:B------:R-:W-:Y:S04]  /*4f40*/  STG.E desc[UR8][R2.64+0x70], R13 ;  /* 0x0000700d02007986 */ /* 0x000fe8000c101908 */
[----:B------:R-:W-:Y:S04]  /*4f50*/  STG.E desc[UR8][R2.64+0xe0], R12 ;  /* 0x0000e00c02007986 */ /* 0x000fe8000c101908 */
[----:B------:R-:W-:Y:S01]  /*4f60*/  STG.E desc[UR8][R2.64+0x150], R14 ;  /* 0x0001500e02007986 */ /* 0x000fe2000c101908 */
[----:B------:R-:W-:Y:S05]  /*4f70*/  EXIT ;  /* 0x000000000000794d */ /* 0x000fea0003800000 */
.L_x_11:
[----:B------:R-:W-:-:S00]  /*4f80*/  BRA `(.L_x_11) ;  /* 0xfffffffc00fc7947 */ /* 0x000fc0000383ffff */
[----:B------:R-:W-:-:S00]  /*4f90*/  NOP ;  /* 0x0000000000007918 */ /* 0x000fc00000000000 */
        /* <DEDUP_REMOVED lines=14> */
.L_x_12:


//--------------------- .nv.shared.default_function_kernel0 --------------------------
	.section	.nv.shared.default_function_kernel0,"aw",@nobits
	.sectionflags	@""
	.align	4
.nv.shared.default_function_kernel0:
	.zero		13696


//--------------------- .nv.shared.reserved.0     --------------------------
	.section	.nv.shared.reserved.0,"aw",@nobits
	.weak		__nv_reservedSMEM_offset_0_alias
	.size		__nv_reservedSMEM_offset_0_alias, 0, 64
	.other		__nv_reservedSMEM_offset_0_alias,@"STO_CUDA_RESERVED_SHARED STV_DEFAULT"
__nv_reservedSMEM_offset_0_alias:
	.zero		0
	.zero		64


//--------------------- .nv.constant0.default_function_kernel0 --------------------------
	.section	.nv.constant0.default_function_kernel0,"a",@progbits
	.sectionflags	@""
	.align	4
.nv.constant0.default_function_kernel0:
	.zero		920


//--------------------- SYMBOLS --------------------------

	.type		.nv.reservedSmem.offset0,@object
	.size		.nv.reservedSmem.offset0,0x4
	.type		.nv.reservedSmem.cap,@object
	.size		.nv.reservedSmem.cap,0x4
